	.target	sm_90a

	.elftype	@"ET_EXEC"


//--------------------- .note.nv.tkinfo           --------------------------
	.section	.note.nv.tkinfo,"",@"SHT_NOTE"
	.sectionflags	@"SHF_NOTE_NV_TKINFO"
	.tkinfo
        /*0018*/ 	.word	0x00000002
        /*0030*/ 	.string	""
        /*0030*/ 	.string	"ptxas"
        /*0030*/ 	.string	"Cuda compilation tools, release 13.0, V13.0.88"
        /*0030*/ 	.string	"Build cuda_13.0.r13.0/compiler.36424714_0"
        /*0030*/ 	.string	"-arch sm_90a -m 64 "



//--------------------- .note.nv.cuinfo           --------------------------
	.section	.note.nv.cuinfo,"",@"SHT_NOTE"
	.sectionflags	@"SHF_NOTE_NV_CUINFO"
        /*0018*/ 	.short	0x0002
        /*001a*/ 	.short	0x005a
        /*001c*/ 	.short	0x0082
	.zero		2


//--------------------- .nv.info                  --------------------------
	.section	.nv.info,"",@"SHT_CUDA_INFO"
	.align	4


	//----- nvinfo : EIATTR_REGCOUNT
	.align		4
        /*0000*/ 	.byte	0x04, 0x2f
        /*0002*/ 	.short	(.L_12 - .L_11)
	.align		4
.L_11:
        /*0004*/ 	.word	index@(_ZN7cutlass13device_kernelINS_4gemm6kernel13GemmUniversalIN4cute5tupleIJiiiiEEENS1_10collective13CollectiveMmaINS1_37MainloopSm90TmaGmmaWarpSpecializedFP8ILi9ENS5_IJNS4_1CILi2EEENSA_ILi1EEESC_EEENS1_35KernelTmaWarpSpecializedCooperativeEEENS5_IJNSA_ILi256EEENSA_ILi112EEENSA_ILi64EEEEEENS_12float_e4m3_tENS5_IJlSC_lEEESK_SL_NS4_8TiledMMAINS4_8MMA_AtomIJNS4_4SM904GMMA30MMA_64x16x32_F32E4M3E4M3_SS_TNILNSP_7ScaleInE1ELSR_1EEEEEENS4_6LayoutISD_NS5_IJSC_NSA_ILi0EEESV_EEEEENS5_IJNS4_10UnderscoreESY_SY_EEEEENS4_13SM90_TMA_LOADENS4_14ComposedLayoutINS4_7SwizzleILi2ELi4ELi3EEENS4_18smem_ptr_flag_bitsILi8EEENSU_INS5_IJNSA_ILi8EEESI_EEENS5_IJSI_SC_EEEEEEEvNS4_8identityENS4_23SM90_TMA_LOAD_MULTICASTES1B_vS1C_EENS_8epilogue10collective6detail29Sm90TmaWarpSpecializedAdapterINS1G_15DefaultEpilogueISK_SL_SL_NS1F_6thread17LinearCombinationISK_Li1EffLNS1K_9ScaleType4KindE0ELNS_15FloatRoundStyleE2ESK_EENS1_15EpilogueDefaultEEEEEvvEEEEvNT_6ParamsE)
        /*0008*/ 	.word	0x000000a8


	//----- nvinfo : EIATTR_FRAME_SIZE
	.align		4
.L_12:
        /*000c*/ 	.byte	0x04, 0x11
        /*000e*/ 	.short	(.L_14 - .L_13)
	.align		4
.L_13:
        /*0010*/ 	.word	index@(_ZN7cutlass13device_kernelINS_4gemm6kernel13GemmUniversalIN4cute5tupleIJiiiiEEENS1_10collective13CollectiveMmaINS1_37MainloopSm90TmaGmmaWarpSpecializedFP8ILi9ENS5_IJNS4_1CILi2EEENSA_ILi1EEESC_EEENS1_35KernelTmaWarpSpecializedCooperativeEEENS5_IJNSA_ILi256EEENSA_ILi112EEENSA_ILi64EEEEEENS_12float_e4m3_tENS5_IJlSC_lEEESK_SL_NS4_8TiledMMAINS4_8MMA_AtomIJNS4_4SM904GMMA30MMA_64x16x32_F32E4M3E4M3_SS_TNILNSP_7ScaleInE1ELSR_1EEEEEENS4_6LayoutISD_NS5_IJSC_NSA_ILi0EEESV_EEEEENS5_IJNS4_10UnderscoreESY_SY_EEEEENS4_13SM90_TMA_LOADENS4_14ComposedLayoutINS4_7SwizzleILi2ELi4ELi3EEENS4_18smem_ptr_flag_bitsILi8EEENSU_INS5_IJNSA_ILi8EEESI_EEENS5_IJSI_SC_EEEEEEEvNS4_8identityENS4_23SM90_TMA_LOAD_MULTICASTES1B_vS1C_EENS_8epilogue10collective6detail29Sm90TmaWarpSpecializedAdapterINS1G_15DefaultEpilogueISK_SL_SL_NS1F_6thread17LinearCombinationISK_Li1EffLNS1K_9ScaleType4KindE0ELNS_15FloatRoundStyleE2ESK_EENS1_15EpilogueDefaultEEEEEvvEEEEvNT_6ParamsE)
        /*0014*/ 	.word	0x00000018


	//----- nvinfo : EIATTR_MIN_STACK_SIZE
	.align		4
.L_14:
        /*0018*/ 	.byte	0x04, 0x12
        /*001a*/ 	.short	(.L_16 - .L_15)
	.align		4
.L_15:
        /*001c*/ 	.word	index@(_ZN7cutlass13device_kernelINS_4gemm6kernel13GemmUniversalIN4cute5tupleIJiiiiEEENS1_10collective13CollectiveMmaINS1_37MainloopSm90TmaGmmaWarpSpecializedFP8ILi9ENS5_IJNS4_1CILi2EEENSA_ILi1EEESC_EEENS1_35KernelTmaWarpSpecializedCooperativeEEENS5_IJNSA_ILi256EEENSA_ILi112EEENSA_ILi64EEEEEENS_12float_e4m3_tENS5_IJlSC_lEEESK_SL_NS4_8TiledMMAINS4_8MMA_AtomIJNS4_4SM904GMMA30MMA_64x16x32_F32E4M3E4M3_SS_TNILNSP_7ScaleInE1ELSR_1EEEEEENS4_6LayoutISD_NS5_IJSC_NSA_ILi0EEESV_EEEEENS5_IJNS4_10UnderscoreESY_SY_EEEEENS4_13SM90_TMA_LOADENS4_14ComposedLayoutINS4_7SwizzleILi2ELi4ELi3EEENS4_18smem_ptr_flag_bitsILi8EEENSU_INS5_IJNSA_ILi8EEESI_EEENS5_IJSI_SC_EEEEEEEvNS4_8identityENS4_23SM90_TMA_LOAD_MULTICASTES1B_vS1C_EENS_8epilogue10collective6detail29Sm90TmaWarpSpecializedAdapterINS1G_15DefaultEpilogueISK_SL_SL_NS1F_6thread17LinearCombinationISK_Li1EffLNS1K_9ScaleType4KindE0ELNS_15FloatRoundStyleE2ESK_EENS1_15EpilogueDefaultEEEEEvvEEEEvNT_6ParamsE)
        /*0020*/ 	.word	0x00000018
.L_16:


//--------------------- .nv.compat                --------------------------
	.section	.nv.compat,"",@"SHT_CUDA_COMPAT_INFO"
	.align	4
        /*0000*/ 	.byte	0x02, 0x09, 0x01, 0x00, 0x02, 0x02, 0x04, 0x00, 0x02, 0x05, 0x05, 0x00, 0x03, 0x07, 0x01, 0x01
        /*0010*/ 	.byte	0x02, 0x03, 0x01, 0x00, 0x02, 0x06, 0x01, 0x00, 0x04, 0x0b, 0x08, 0x00, 0x00, 0x00, 0x00, 0x00
        /*0020*/ 	.byte	0x00, 0x00, 0x00, 0x00


//--------------------- .nv.info._ZN7cutlass13device_kernelINS_4gemm6kernel13GemmUniversalIN4cute5tupleIJiiiiEEENS1_10collective13CollectiveMmaINS1_37MainloopSm90TmaGmmaWarpSpecializedFP8ILi9ENS5_IJNS4_1CILi2EEENSA_ILi1EEESC_EEENS1_35KernelTmaWarpSpecializedCooperativeEEENS5_IJNSA_ILi256EEENSA_ILi112EEENSA_ILi64EEEEEENS_12float_e4m3_tENS5_IJlSC_lEEESK_SL_NS4_8TiledMMAINS4_8MMA_AtomIJNS4_4SM904GMMA30MMA_64x16x32_F32E4M3E4M3_SS_TNILNSP_7ScaleInE1ELSR_1EEEEEENS4_6LayoutISD_NS5_IJSC_NSA_ILi0EEESV_EEEEENS5_IJNS4_10UnderscoreESY_SY_EEEEENS4_13SM90_TMA_LOADENS4_14ComposedLayoutINS4_7SwizzleILi2ELi4ELi3EEENS4_18smem_ptr_flag_bitsILi8EEENSU_INS5_IJNSA_ILi8EEESI_EEENS5_IJSI_SC_EEEEEEEvNS4_8identityENS4_23SM90_TMA_LOAD_MULTICASTES1B_vS1C_EENS_8epilogue10collective6detail29Sm90TmaWarpSpecializedAdapterINS1G_15DefaultEpilogueISK_SL_SL_NS1F_6thread17LinearCombinationISK_Li1EffLNS1K_9ScaleType4KindE0ELNS_15FloatRoundStyleE2ESK_EENS1_15EpilogueDefaultEEEEEvvEEEEvNT_6ParamsE --------------------------
	.section	.nv.info._ZN7cutlass13device_kernelINS_4gemm6kernel13GemmUniversalIN4cute5tupleIJiiiiEEENS1_10collective13CollectiveMmaINS1_37MainloopSm90TmaGmmaWarpSpecializedFP8ILi9ENS5_IJNS4_1CILi2EEENSA_ILi1EEESC_EEENS1_35KernelTmaWarpSpecializedCooperativeEEENS5_IJNSA_ILi256EEENSA_ILi112EEENSA_ILi64EEEEEENS_12float_e4m3_tENS5_IJlSC_lEEESK_SL_NS4_8TiledMMAINS4_8MMA_AtomIJNS4_4SM904GMMA30MMA_64x16x32_F32E4M3E4M3_SS_TNILNSP_7ScaleInE1ELSR_1EEEEEENS4_6LayoutISD_NS5_IJSC_NSA_ILi0EEESV_EEEEENS5_IJNS4_10UnderscoreESY_SY_EEEEENS4_13SM90_TMA_LOADENS4_14ComposedLayoutINS4_7SwizzleILi2ELi4ELi3EEENS4_18smem_ptr_flag_bitsILi8EEENSU_INS5_IJNSA_ILi8EEESI_EEENS5_IJSI_SC_EEEEEEEvNS4_8identityENS4_23SM90_TMA_LOAD_MULTICASTES1B_vS1C_EENS_8epilogue10collective6detail29Sm90TmaWarpSpecializedAdapterINS1G_15DefaultEpilogueISK_SL_SL_NS1F_6thread17LinearCombinationISK_Li1EffLNS1K_9ScaleType4KindE0ELNS_15FloatRoundStyleE2ESK_EENS1_15EpilogueDefaultEEEEEvvEEEEvNT_6ParamsE,"",@"SHT_CUDA_INFO"
	.sectionflags	@""
	.align	4


	//----- nvinfo : EIATTR_CUDA_API_VERSION
	.align		4
        /*0000*/ 	.byte	0x04, 0x37
        /*0002*/ 	.short	(.L_18 - .L_17)
.L_17:
        /*0004*/ 	.word	0x00000082


	//----- nvinfo : EIATTR_KPARAM_INFO
	.align		4
.L_18:
        /*0008*/ 	.byte	0x04, 0x17
        /*000a*/ 	.short	(.L_20 - .L_19)
.L_19:
        /*000c*/ 	.word	0x00000000
        /*0010*/ 	.short	0x0000
        /*0012*/ 	.short	0x0070
        /*0014*/ 	.byte	0x00, 0xf0, 0x01, 0x10


	//----- nvinfo : EIATTR_SPARSE_MMA_MASK
	.align		4
.L_20:
        /*0018*/ 	.byte	0x03, 0x50
        /*001a*/ 	.short	0x0000


	//----- nvinfo : EIATTR_MAXREG_COUNT
	.align		4
        /*001c*/ 	.byte	0x03, 0x1b
        /*001e*/ 	.short	0x00a8


	//----- nvinfo : EIATTR_NUM_BARRIERS
	.align		4
        /*0020*/ 	.byte	0x02, 0x4c
        /*0022*/ 	.byte	0x01
	.zero		1


	//----- nvinfo : EIATTR_ANNOTATIONS
	.align		4
        /*0024*/ 	.byte	0x04, 0x55
        /*0026*/ 	.short	(.L_22 - .L_21)


	//   ....[0]....
.L_21:
        /*0028*/ 	.word	0x00000001
        /*002c*/ 	.byte	0xe0, 0x07, 0x00, 0x00, 0x01, 0x00, 0x00, 0x00, 0xd0, 0x08, 0x00, 0x00, 0x01, 0x00, 0x00, 0x00
        /* <DEDUP_REMOVED lines=12> */
        /*00fc*/ 	.byte	0x90, 0xde, 0x00, 0x00


	//----- nvinfo : EIATTR_MERCURY_ISA_VERSION
	.align		4
.L_22:
        /*0100*/ 	.byte	0x03, 0x5f
        /*0102*/ 	.short	0x0101


	//----- nvinfo : EIATTR_INT_WARP_WIDE_INSTR_OFFSETS
	.align		4
        /*0104*/ 	.byte	0x04, 0x31
        /*0106*/ 	.short	(.L_24 - .L_23)


	//   ....[0]....
.L_23:
        /*0108*/ 	.word	0x00000620


	//   ....[1]....
        /*010c*/ 	.word	0x00000640


	//   ....[2]....
        /*0110*/ 	.word	0x000007b0


	//----- nvinfo : EIATTR_COOP_GROUP_MASK_REGIDS
	.align		4
.L_24:
        /*0114*/ 	.byte	0x04, 0x29
        /*0116*/ 	.short	(.L_26 - .L_25)


	//   ....[0]....
.L_25:
        /*0118*/ 	.word	0xffffffff


	//   ....[1]....
        /*011c*/ 	.word	0xffffffff


	//   ....[2]....
        /*0120*/ 	.word	0xffffffff


	//   ....[3]....
        /*0124*/ 	.word	0xffffffff


	//   ....[4]....
        /*0128*/ 	.word	0xffffffff


	//   ....[5]....
        /*012c*/ 	.word	0xffffffff


	//----- nvinfo : EIATTR_COOP_GROUP_INSTR_OFFSETS
	.align		4
.L_26:
        /*0130*/ 	.byte	0x04, 0x28
        /*0132*/ 	.short	(.L_28 - .L_27)


	//   ....[0]....
.L_27:
        /*0134*/ 	.word	0x00000070


	//   ....[1]....
        /*0138*/ 	.word	0x00000080


	//   ....[2]....
        /*013c*/ 	.word	0x000001a0


	//   ....[3]....
        /*0140*/ 	.word	0x00000490


	//   ....[4]....
        /*0144*/ 	.word	0x00000910


	//   ....[5]....
        /*0148*/ 	.word	0x00001660


	//----- nvinfo : EIATTR_REG_RECONFIG
	.align		4
.L_28:
        /*014c*/ 	.byte	0x01, 0x54
	.zero		2


	//----- nvinfo : EIATTR_MBARRIER_INSTR_OFFSETS
	.align		4
        /*0150*/ 	.byte	0x04, 0x39
        /*0152*/ 	.short	(.L_30 - .L_29)


	//   ....[0]....
.L_29:
        /*0154*/ 	.word	0x00000340
        /*0158*/ 	.word	0x000000ff
        /*015c*/ 	.word	0x00000000
        /*0160*/ 	.short	0x0100
        /*0162*/ 	.byte	0x0a
	.zero		1


	//   ....[1]....
        /*0164*/ 	.word	0x00000350
        /*0168*/ 	.word	0x000000ff
        /*016c*/ 	.word	0x00000048
        /*0170*/ 	.short	0x0100
        /*0172*/ 	.byte	0x0a
	.zero		1


	//   ....[2]....
        /*0174*/ 	.word	0x00000360
        /*0178*/ 	.word	0x000000ff
        /*017c*/ 	.word	0x00000008
        /*0180*/ 	.short	0x0100
        /*0182*/ 	.byte	0x0a
	.zero		1


	//   ....[3]....
        /*0184*/ 	.word	0x00000370
        /*0188*/ 	.word	0x000000ff
        /*018c*/ 	.word	0x00000050
        /*0190*/ 	.short	0x0100
        /*0192*/ 	.byte	0x0a
	.zero		1


	//   ....[4]....
        /*0194*/ 	.word	0x00000380
        /*0198*/ 	.word	0x000000ff
        /*019c*/ 	.word	0x00000010
        /*01a0*/ 	.short	0x0100
        /*01a2*/ 	.byte	0x0a
	.zero		1


	//   ....[5]....
        /*01a4*/ 	.word	0x00000390
        /*01a8*/ 	.word	0x000000ff
        /*01ac*/ 	.word	0x00000058
        /*01b0*/ 	.short	0x0100
        /*01b2*/ 	.byte	0x0a
	.zero		1


	//   ....[6]....
        /*01b4*/ 	.word	0x000003a0
        /*01b8*/ 	.word	0x000000ff
        /*01bc*/ 	.word	0x00000018
        /*01c0*/ 	.short	0x0100
        /*01c2*/ 	.byte	0x0a
	.zero		1


	//   ....[7]....
        /*01c4*/ 	.word	0x000003b0
        /*01c8*/ 	.word	0x000000ff
        /*01cc*/ 	.word	0x00000060
        /*01d0*/ 	.short	0x0100
        /*01d2*/ 	.byte	0x0a
	.zero		1


	//   ....[8]....
        /*01d4*/ 	.word	0x000003c0
        /*01d8*/ 	.word	0x000000ff
        /*01dc*/ 	.word	0x00000020
        /*01e0*/ 	.short	0x0100
        /*01e2*/ 	.byte	0x0a
	.zero		1


	//   ....[9]....
        /*01e4*/ 	.word	0x000003d0
        /*01e8*/ 	.word	0x000000ff
        /*01ec*/ 	.word	0x00000068
        /*01f0*/ 	.short	0x0100
        /*01f2*/ 	.byte	0x0a
	.zero		1


	//   ....[10]....
        /*01f4*/ 	.word	0x000003e0
        /*01f8*/ 	.word	0x000000ff
        /*01fc*/ 	.word	0x00000028
        /*0200*/ 	.short	0x0100
        /*0202*/ 	.byte	0x0a
	.zero		1


	//   ....[11]....
        /*0204*/ 	.word	0x000003f0
        /*0208*/ 	.word	0x000000ff
        /*020c*/ 	.word	0x00000070
        /*0210*/ 	.short	0x0100
        /*0212*/ 	.byte	0x0a
	.zero		1


	//   ....[12]....
        /*0214*/ 	.word	0x00000400
        /*0218*/ 	.word	0x000000ff
        /*021c*/ 	.word	0x00000030
        /*0220*/ 	.short	0x0100
        /*0222*/ 	.byte	0x0a
	.zero		1


	//   ....[13]....
        /*0224*/ 	.word	0x00000410
        /*0228*/ 	.word	0x000000ff
        /*022c*/ 	.word	0x00000078
        /*0230*/ 	.short	0x0100
        /*0232*/ 	.byte	0x0a
	.zero		1


	//   ....[14]....
        /*0234*/ 	.word	0x00000420
        /*0238*/ 	.word	0x000000ff
        /*023c*/ 	.word	0x00000038
        /*0240*/ 	.short	0x0100
        /*0242*/ 	.byte	0x0a
	.zero		1


	//   ....[15]....
        /*0244*/ 	.word	0x00000430
        /*0248*/ 	.word	0x000000ff
        /*024c*/ 	.word	0x00000080
        /*0250*/ 	.short	0x0100
        /*0252*/ 	.byte	0x0a
	.zero		1


	//   ....[16]....
        /*0254*/ 	.word	0x00000440
        /*0258*/ 	.word	0x000000ff
        /*025c*/ 	.word	0x00000040
        /*0260*/ 	.short	0x0100
        /*0262*/ 	.byte	0x0a
	.zero		1


	//   ....[17]....
        /*0264*/ 	.word	0x00000450
        /*0268*/ 	.word	0x000000ff
        /*026c*/ 	.word	0x00000088
        /*0270*/ 	.short	0x0100
        /*0272*/ 	.byte	0x0a
	.zero		1


	//   ....[18]....
        /*0274*/ 	.word	0x00000840
        /*0278*/ 	.word	0x000000ff
        /*027c*/ 	.word	0x000000a0
        /*0280*/ 	.short	0x0100
        /*0282*/ 	.byte	0x08
	.zero		1


	//   ....[19]....
        /*0284*/ 	.word	0x000008b0
        /*0288*/ 	.word	0x000000ff
        /*028c*/ 	.word	0x000000a8
        /*0290*/ 	.short	0x0100
        /*0292*/ 	.byte	0x08
	.zero		1


	//   ....[20]....
        /*0294*/ 	.word	0x00001cb0
        /*0298*/ 	.word	0x000000ff
        /*029c*/ 	.word	0x00000000
        /*02a0*/ 	.short	0x010a
        /*02a2*/ 	.byte	0x0c
	.zero		1


	//   ....[21]....
        /*02a4*/ 	.word	0x00001d10
        /*02a8*/ 	.word	0x000000ff
        /*02ac*/ 	.word	0x00000000
        /*02b0*/ 	.short	0x010a
        /*02b2*/ 	.byte	0x0c
	.zero		1


	//   ....[22]....
        /*02b4*/ 	.word	0x00003140
        /*02b8*/ 	.word	0x000000ff
        /*02bc*/ 	.word	0x00000000
        /*02c0*/ 	.short	0x010a
        /*02c2*/ 	.byte	0x0e
	.zero		1


	//   ....[23]....
        /*02c4*/ 	.word	0x00003180
        /*02c8*/ 	.word	0x000000ff
        /*02cc*/ 	.word	0x00000000
        /*02d0*/ 	.short	0x010a
        /*02d2*/ 	.byte	0x0e
	.zero		1


	//   ....[24]....
        /*02d4*/ 	.word	0x00004190
        /*02d8*/ 	.word	0x000000e2
        /*02dc*/ 	.word	0x00000000
        /*02e0*/ 	.short	0x0101
        /*02e2*/ 	.byte	0x3f
	.zero		1


	//   ....[25]....
        /*02e4*/ 	.word	0x00004b60
        /*02e8*/ 	.word	0x00000018
        /*02ec*/ 	.word	0x00000000
        /*02f0*/ 	.short	0x0101
        /*02f2*/ 	.byte	0x3f
	.zero		1


	//   ....[26]....
        /*02f4*/ 	.word	0x0000da00
        /*02f8*/ 	.word	0x0000000d
        /*02fc*/ 	.word	0x00000048
        /*0300*/ 	.short	0x010a
        /*0302*/ 	.byte	0x3f
	.zero		1


	//   ....[27]....
        /*0304*/ 	.word	0x0000ddd0
        /*0308*/ 	.word	0x00000005
        /*030c*/ 	.word	0x000000a8
        /*0310*/ 	.short	0x0101
        /*0312*/ 	.byte	0x3f
	.zero		1


	//   ....[28]....
        /*0314*/ 	.word	0x0000e550
        /*0318*/ 	.word	0x00000007
        /*031c*/ 	.word	0x00000000
        /*0320*/ 	.short	0x010a
        /*0322*/ 	.byte	0x3f
	.zero		1


	//   ....[29]....
        /*0324*/ 	.word	0x0000e5d0
        /*0328*/ 	.word	0x00000008
        /*032c*/ 	.word	0x00000000
        /*0330*/ 	.short	0x010a
        /*0332*/ 	.byte	0x3f
	.zero		1


	//   ....[30]....
        /*0334*/ 	.word	0x0000e660
        /*0338*/ 	.word	0x00000009
        /*033c*/ 	.word	0x00000000
        /*0340*/ 	.short	0x010a
        /*0342*/ 	.byte	0x3f
	.zero		1


	//   ....[31]....
        /*0344*/ 	.word	0x0000e6f0
        /*0348*/ 	.word	0x00000008
        /*034c*/ 	.word	0x00000000
        /*0350*/ 	.short	0x010a
        /*0352*/ 	.byte	0x3f
	.zero		1


	//   ....[32]....
        /*0354*/ 	.word	0x0000e780
        /*0358*/ 	.word	0x00000009
        /*035c*/ 	.word	0x00000000
        /*0360*/ 	.short	0x010a
        /*0362*/ 	.byte	0x3f
	.zero		1


	//   ....[33]....
        /*0364*/ 	.word	0x0000e810
        /*0368*/ 	.word	0x00000008
        /*036c*/ 	.word	0x00000000
        /*0370*/ 	.short	0x010a
        /*0372*/ 	.byte	0x3f
	.zero		1


	//   ....[34]....
        /*0374*/ 	.word	0x0000e8a0
        /*0378*/ 	.word	0x00000009
        /*037c*/ 	.word	0x00000000
        /*0380*/ 	.short	0x010a
        /*0382*/ 	.byte	0x3f
	.zero		1


	//   ....[35]....
        /*0384*/ 	.word	0x0000e930
        /*0388*/ 	.word	0x00000006
        /*038c*/ 	.word	0x00000000
        /*0390*/ 	.short	0x010a
        /*0392*/ 	.byte	0x3f
	.zero		1


	//   ....[36]....
        /*0394*/ 	.word	0x0000e9c0
        /*0398*/ 	.word	0x00000003
        /*039c*/ 	.word	0x00000000
        /*03a0*/ 	.short	0x010a
        /*03a2*/ 	.byte	0x3f
	.zero		1


	//   ....[37]....
        /*03a4*/ 	.word	0x0000ea30
        /*03a8*/ 	.word	0x00000003
        /*03ac*/ 	.word	0x00000000
        /*03b0*/ 	.short	0x010a
        /*03b2*/ 	.byte	0x3f
	.zero		1


	//   ....[38]....
        /*03b4*/ 	.word	0x0000ea90
        /*03b8*/ 	.word	0x000000e3
        /*03bc*/ 	.word	0x00000000
        /*03c0*/ 	.short	0x010a
        /*03c2*/ 	.byte	0x3f
	.zero		1


	//   ....[39]....
        /*03c4*/ 	.word	0x0000eb60
        /*03c8*/ 	.word	0x0000000d
        /*03cc*/ 	.word	0x00000048
        /*03d0*/ 	.short	0x010a
        /*03d2*/ 	.byte	0x3f
	.zero		1


	//   ....[40]....
        /*03d4*/ 	.word	0x0000ec30
        /*03d8*/ 	.word	0x00000007
        /*03dc*/ 	.word	0x00000000
        /*03e0*/ 	.short	0x010a
        /*03e2*/ 	.byte	0x3f
	.zero		1


	//   ....[41]....
        /*03e4*/ 	.word	0x0000ec80
        /*03e8*/ 	.word	0x00000008
        /*03ec*/ 	.word	0x00000000
        /*03f0*/ 	.short	0x010a
        /*03f2*/ 	.byte	0x3f
	.zero		1


	//   ....[42]....
        /*03f4*/ 	.word	0x0000ecd0
        /*03f8*/ 	.word	0x00000009
        /*03fc*/ 	.word	0x00000000
        /*0400*/ 	.short	0x010a
        /*0402*/ 	.byte	0x3f
	.zero		1


	//   ....[43]....
        /*0404*/ 	.word	0x0000ed20
        /*0408*/ 	.word	0x00000008
        /*040c*/ 	.word	0x00000000
        /*0410*/ 	.short	0x010a
        /*0412*/ 	.byte	0x3f
	.zero		1


	//   ....[44]....
        /*0414*/ 	.word	0x0000ed70
        /*0418*/ 	.word	0x00000009
        /*041c*/ 	.word	0x00000000
        /*0420*/ 	.short	0x010a
        /*0422*/ 	.byte	0x3f
	.zero		1


	//   ....[45]....
        /*0424*/ 	.word	0x0000edc0
        /*0428*/ 	.word	0x00000008
        /*042c*/ 	.word	0x00000000
        /*0430*/ 	.short	0x010a
        /*0432*/ 	.byte	0x3f
	.zero		1


	//   ....[46]....
        /*0434*/ 	.word	0x0000ee10
        /*0438*/ 	.word	0x00000009
        /*043c*/ 	.word	0x00000000
        /*0440*/ 	.short	0x010a
        /*0442*/ 	.byte	0x3f
	.zero		1


	//   ....[47]....
        /*0444*/ 	.word	0x0000ee60
        /*0448*/ 	.word	0x00000006
        /*044c*/ 	.word	0x00000000
        /*0450*/ 	.short	0x010a
        /*0452*/ 	.byte	0x3f
	.zero		1


	//----- nvinfo : EIATTR_NUM_MBARRIERS
	.align		4
.L_30:
        /*0454*/ 	.byte	0x03, 0x38
        /*0456*/ 	.short	0x0014


	//----- nvinfo : EIATTR_EXIT_INSTR_OFFSETS
	.align		4
        /*0458*/ 	.byte	0x04, 0x1c
        /*045a*/ 	.short	(.L_32 - .L_31)


	//   ....[0]....
.L_31:
        /*045c*/ 	.word	0x00000aa0


	//   ....[1]....
        /*0460*/ 	.word	0x00001330


	//   ....[2]....
        /*0464*/ 	.word	0x0000d100


	//   ....[3]....
        /*0468*/ 	.word	0x0000d690


	//   ....[4]....
        /*046c*/ 	.word	0x0000ea10


	//----- nvinfo : EIATTR_MAX_THREADS
	.align		4
.L_32:
        /*0470*/ 	.byte	0x04, 0x05
        /*0472*/ 	.short	(.L_34 - .L_33)
.L_33:
        /*0474*/ 	.word	0x00000180
        /*0478*/ 	.word	0x00000001
        /*047c*/ 	.word	0x00000001


	//----- nvinfo : EIATTR_CRS_STACK_SIZE
	.align		4
.L_34:
        /*0480*/ 	.byte	0x04, 0x1e
        /*0482*/ 	.short	(.L_36 - .L_35)
.L_35:
        /*0484*/ 	.word	0x00000000


	//----- nvinfo : EIATTR_CBANK_PARAM_SIZE
	.align		4
.L_36:
        /*0488*/ 	.byte	0x03, 0x19
        /*048a*/ 	.short	0x0470


	//----- nvinfo : EIATTR_PARAM_CBANK
	.align		4
        /*048c*/ 	.byte	0x04, 0x0a
        /*048e*/ 	.short	(.L_38 - .L_37)
	.align		4
.L_37:
        /*0490*/ 	.word	index@(.nv.constant0._ZN7cutlass13device_kernelINS_4gemm6kernel13GemmUniversalIN4cute5tupleIJiiiiEEENS1_10collective13CollectiveMmaINS1_37MainloopSm90TmaGmmaWarpSpecializedFP8ILi9ENS5_IJNS4_1CILi2EEENSA_ILi1EEESC_EEENS1_35KernelTmaWarpSpecializedCooperativeEEENS5_IJNSA_ILi256EEENSA_ILi112EEENSA_ILi64EEEEEENS_12float_e4m3_tENS5_IJlSC_lEEESK_SL_NS4_8TiledMMAINS4_8MMA_AtomIJNS4_4SM904GMMA30MMA_64x16x32_F32E4M3E4M3_SS_TNILNSP_7ScaleInE1ELSR_1EEEEEENS4_6LayoutISD_NS5_IJSC_NSA_ILi0EEESV_EEEEENS5_IJNS4_10UnderscoreESY_SY_EEEEENS4_13SM90_TMA_LOADENS4_14ComposedLayoutINS4_7SwizzleILi2ELi4ELi3EEENS4_18smem_ptr_flag_bitsILi8EEENSU_INS5_IJNSA_ILi8EEESI_EEENS5_IJSI_SC_EEEEEEEvNS4_8identityENS4_23SM90_TMA_LOAD_MULTICASTES1B_vS1C_EENS_8epilogue10collective6detail29Sm90TmaWarpSpecializedAdapterINS1G_15DefaultEpilogueISK_SL_SL_NS1F_6thread17LinearCombinationISK_Li1EffLNS1K_9ScaleType4KindE0ELNS_15FloatRoundStyleE2ESK_EENS1_15EpilogueDefaultEEEEEvvEEEEvNT_6ParamsE)
        /*0494*/ 	.short	0x0210
        /*0496*/ 	.short	0x0470


	//----- nvinfo : EIATTR_SW_WAR
	.align		4
.L_38:
        /*0498*/ 	.byte	0x04, 0x36
        /*049a*/ 	.short	(.L_40 - .L_39)
.L_39:
        /*049c*/ 	.word	0x00000008
.L_40:


//--------------------- .nv.callgraph             --------------------------
	.section	.nv.callgraph,"",@"SHT_CUDA_CALLGRAPH"
	.align	4
	.sectionentsize	8
	.align		4
        /*0000*/ 	.word	0x00000000
	.align		4
        /*0004*/ 	.word	0xffffffff
	.align		4
        /*0008*/ 	.word	0x00000000
	.align		4
        /*000c*/ 	.word	0xfffffffe
	.align		4
        /*0010*/ 	.word	0x00000000
	.align		4
        /*0014*/ 	.word	0xfffffffd
	.align		4
        /*0018*/ 	.word	0x00000000
	.align		4
        /*001c*/ 	.word	0xfffffffc


//--------------------- .nv.constant4             --------------------------
	.section	.nv.constant4,"a",@progbits
	.align	8
	.align		8
.nv.constant4:
        /*0000*/ 	.dword	_ZN40_INTERNAL_3e57f0a2_4_k_cu_7485e0d4_152304cuda3std3__45__cpo5beginE
	.align		8
        /*0008*/ 	.dword	_ZN40_INTERNAL_3e57f0a2_4_k_cu_7485e0d4_152304cuda3std3__45__cpo3endE
	.align		8
        /*0010*/ 	.dword	_ZN40_INTERNAL_3e57f0a2_4_k_cu_7485e0d4_152304cuda3std3__45__cpo6cbeginE
	.align		8
        /*0018*/ 	.dword	_ZN40_INTERNAL_3e57f0a2_4_k_cu_7485e0d4_152304cuda3std3__45__cpo4cendE
	.align		8
        /*0020*/ 	.dword	_ZN40_INTERNAL_3e57f0a2_4_k_cu_7485e0d4_152304cuda3std3__442_GLOBAL__N__3e57f0a2_4_k_cu_7485e0d4_152306ignoreE
	.align		8
        /*0028*/ 	.dword	_ZN40_INTERNAL_3e57f0a2_4_k_cu_7485e0d4_152304cuda3std3__419piecewise_constructE
	.align		8
        /*0030*/ 	.dword	_ZN40_INTERNAL_3e57f0a2_4_k_cu_7485e0d4_152304cuda3std3__48in_placeE
	.align		8
        /*0038*/ 	.dword	_ZN40_INTERNAL_3e57f0a2_4_k_cu_7485e0d4_152304cuda3std6ranges3__45__cpo4swapE
	.align		8
        /*0040*/ 	.dword	_ZN40_INTERNAL_3e57f0a2_4_k_cu_7485e0d4_152304cuda3std6ranges3__45__cpo9iter_moveE
	.align		8
        /*0048*/ 	.dword	_ZN40_INTERNAL_3e57f0a2_4_k_cu_7485e0d4_152304cute7productE
	.align		8
        /*0050*/ 	.dword	_ZN40_INTERNAL_3e57f0a2_4_k_cu_7485e0d4_152304cute1_E


//--------------------- .text._ZN7cutlass13device_kernelINS_4gemm6kernel13GemmUniversalIN4cute5tupleIJiiiiEEENS1_10collective13CollectiveMmaINS1_37MainloopSm90TmaGmmaWarpSpecializedFP8ILi9ENS5_IJNS4_1CILi2EEENSA_ILi1EEESC_EEENS1_35KernelTmaWarpSpecializedCooperativeEEENS5_IJNSA_ILi256EEENSA_ILi112EEENSA_ILi64EEEEEENS_12float_e4m3_tENS5_IJlSC_lEEESK_SL_NS4_8TiledMMAINS4_8MMA_AtomIJNS4_4SM904GMMA30MMA_64x16x32_F32E4M3E4M3_SS_TNILNSP_7ScaleInE1ELSR_1EEEEEENS4_6LayoutISD_NS5_IJSC_NSA_ILi0EEESV_EEEEENS5_IJNS4_10UnderscoreESY_SY_EEEEENS4_13SM90_TMA_LOADENS4_14ComposedLayoutINS4_7SwizzleILi2ELi4ELi3EEENS4_18smem_ptr_flag_bitsILi8EEENSU_INS5_IJNSA_ILi8EEESI_EEENS5_IJSI_SC_EEEEEEEvNS4_8identityENS4_23SM90_TMA_LOAD_MULTICASTES1B_vS1C_EENS_8epilogue10collective6detail29Sm90TmaWarpSpecializedAdapterINS1G_15DefaultEpilogueISK_SL_SL_NS1F_6thread17LinearCombinationISK_Li1EffLNS1K_9ScaleType4KindE0ELNS_15FloatRoundStyleE2ESK_EENS1_15EpilogueDefaultEEEEEvvEEEEvNT_6ParamsE --------------------------
	.section	.text._ZN7cutlass13device_kernelINS_4gemm6kernel13GemmUniversalIN4cute5tupleIJiiiiEEENS1_10collective13CollectiveMmaINS1_37MainloopSm90TmaGmmaWarpSpecializedFP8ILi9ENS5_IJNS4_1CILi2EEENSA_ILi1EEESC_EEENS1_35KernelTmaWarpSpecializedCooperativeEEENS5_IJNSA_ILi256EEENSA_ILi112EEENSA_ILi64EEEEEENS_12float_e4m3_tENS5_IJlSC_lEEESK_SL_NS4_8TiledMMAINS4_8MMA_AtomIJNS4_4SM904GMMA30MMA_64x16x32_F32E4M3E4M3_SS_TNILNSP_7ScaleInE1ELSR_1EEEEEENS4_6LayoutISD_NS5_IJSC_NSA_ILi0EEESV_EEEEENS5_IJNS4_10UnderscoreESY_SY_EEEEENS4_13SM90_TMA_LOADENS4_14ComposedLayoutINS4_7SwizzleILi2ELi4ELi3EEENS4_18smem_ptr_flag_bitsILi8EEENSU_INS5_IJNSA_ILi8EEESI_EEENS5_IJSI_SC_EEEEEEEvNS4_8identityENS4_23SM90_TMA_LOAD_MULTICASTES1B_vS1C_EENS_8epilogue10collective6detail29Sm90TmaWarpSpecializedAdapterINS1G_15DefaultEpilogueISK_SL_SL_NS1F_6thread17LinearCombinationISK_Li1EffLNS1K_9ScaleType4KindE0ELNS_15FloatRoundStyleE2ESK_EENS1_15EpilogueDefaultEEEEEvvEEEEvNT_6ParamsE,"ax",@progbits
	.align	128
.text._ZN7cutlass13device_kernelINS_4gemm6kernel13GemmUniversalIN4cute5tupleIJiiiiEEENS1_10collective13CollectiveMmaINS1_37MainloopSm90TmaGmmaWarpSpecializedFP8ILi9ENS5_IJNS4_1CILi2EEENSA_ILi1EEESC_EEENS1_35KernelTmaWarpSpecializedCooperativeEEENS5_IJNSA_ILi256EEENSA_ILi112EEENSA_ILi64EEEEEENS_12float_e4m3_tENS5_IJlSC_lEEESK_SL_NS4_8TiledMMAINS4_8MMA_AtomIJNS4_4SM904GMMA30MMA_64x16x32_F32E4M3E4M3_SS_TNILNSP_7ScaleInE1ELSR_1EEEEEENS4_6LayoutISD_NS5_IJSC_NSA_ILi0EEESV_EEEEENS5_IJNS4_10UnderscoreESY_SY_EEEEENS4_13SM90_TMA_LOADENS4_14ComposedLayoutINS4_7SwizzleILi2ELi4ELi3EEENS4_18smem_ptr_flag_bitsILi8EEENSU_INS5_IJNSA_ILi8EEESI_EEENS5_IJSI_SC_EEEEEEEvNS4_8identityENS4_23SM90_TMA_LOAD_MULTICASTES1B_vS1C_EENS_8epilogue10collective6detail29Sm90TmaWarpSpecializedAdapterINS1G_15DefaultEpilogueISK_SL_SL_NS1F_6thread17LinearCombinationISK_Li1EffLNS1K_9ScaleType4KindE0ELNS_15FloatRoundStyleE2ESK_EENS1_15EpilogueDefaultEEEEEvvEEEEvNT_6ParamsE:
        .type           _ZN7cutlass13device_kernelINS_4gemm6kernel13GemmUniversalIN4cute5tupleIJiiiiEEENS1_10collective13CollectiveMmaINS1_37MainloopSm90TmaGmmaWarpSpecializedFP8ILi9ENS5_IJNS4_1CILi2EEENSA_ILi1EEESC_EEENS1_35KernelTmaWarpSpecializedCooperativeEEENS5_IJNSA_ILi256EEENSA_ILi112EEENSA_ILi64EEEEEENS_12float_e4m3_tENS5_IJlSC_lEEESK_SL_NS4_8TiledMMAINS4_8MMA_AtomIJNS4_4SM904GMMA30MMA_64x16x32_F32E4M3E4M3_SS_TNILNSP_7ScaleInE1ELSR_1EEEEEENS4_6LayoutISD_NS5_IJSC_NSA_ILi0EEESV_EEEEENS5_IJNS4_10UnderscoreESY_SY_EEEEENS4_13SM90_TMA_LOADENS4_14ComposedLayoutINS4_7SwizzleILi2ELi4ELi3EEENS4_18smem_ptr_flag_bitsILi8EEENSU_INS5_IJNSA_ILi8EEESI_EEENS5_IJSI_SC_EEEEEEEvNS4_8identityENS4_23SM90_TMA_LOAD_MULTICASTES1B_vS1C_EENS_8epilogue10collective6detail29Sm90TmaWarpSpecializedAdapterINS1G_15DefaultEpilogueISK_SL_SL_NS1F_6thread17LinearCombinationISK_Li1EffLNS1K_9ScaleType4KindE0ELNS_15FloatRoundStyleE2ESK_EENS1_15EpilogueDefaultEEEEEvvEEEEvNT_6ParamsE,@function
        .size           _ZN7cutlass13device_kernelINS_4gemm6kernel13GemmUniversalIN4cute5tupleIJiiiiEEENS1_10collective13CollectiveMmaINS1_37MainloopSm90TmaGmmaWarpSpecializedFP8ILi9ENS5_IJNS4_1CILi2EEENSA_ILi1EEESC_EEENS1_35KernelTmaWarpSpecializedCooperativeEEENS5_IJNSA_ILi256EEENSA_ILi112EEENSA_ILi64EEEEEENS_12float_e4m3_tENS5_IJlSC_lEEESK_SL_NS4_8TiledMMAINS4_8MMA_AtomIJNS4_4SM904GMMA30MMA_64x16x32_F32E4M3E4M3_SS_TNILNSP_7ScaleInE1ELSR_1EEEEEENS4_6LayoutISD_NS5_IJSC_NSA_ILi0EEESV_EEEEENS5_IJNS4_10UnderscoreESY_SY_EEEEENS4_13SM90_TMA_LOADENS4_14ComposedLayoutINS4_7SwizzleILi2ELi4ELi3EEENS4_18smem_ptr_flag_bitsILi8EEENSU_INS5_IJNSA_ILi8EEESI_EEENS5_IJSI_SC_EEEEEEEvNS4_8identityENS4_23SM90_TMA_LOAD_MULTICASTES1B_vS1C_EENS_8epilogue10collective6detail29Sm90TmaWarpSpecializedAdapterINS1G_15DefaultEpilogueISK_SL_SL_NS1F_6thread17LinearCombinationISK_Li1EffLNS1K_9ScaleType4KindE0ELNS_15FloatRoundStyleE2ESK_EENS1_15EpilogueDefaultEEEEEvvEEEEvNT_6ParamsE,(.L_x_313 - _ZN7cutlass13device_kernelINS_4gemm6kernel13GemmUniversalIN4cute5tupleIJiiiiEEENS1_10collective13CollectiveMmaINS1_37MainloopSm90TmaGmmaWarpSpecializedFP8ILi9ENS5_IJNS4_1CILi2EEENSA_ILi1EEESC_EEENS1_35KernelTmaWarpSpecializedCooperativeEEENS5_IJNSA_ILi256EEENSA_ILi112EEENSA_ILi64EEEEEENS_12float_e4m3_tENS5_IJlSC_lEEESK_SL_NS4_8TiledMMAINS4_8MMA_AtomIJNS4_4SM904GMMA30MMA_64x16x32_F32E4M3E4M3_SS_TNILNSP_7ScaleInE1ELSR_1EEEEEENS4_6LayoutISD_NS5_IJSC_NSA_ILi0EEESV_EEEEENS5_IJNS4_10UnderscoreESY_SY_EEEEENS4_13SM90_TMA_LOADENS4_14ComposedLayoutINS4_7SwizzleILi2ELi4ELi3EEENS4_18smem_ptr_flag_bitsILi8EEENSU_INS5_IJNSA_ILi8EEESI_EEENS5_IJSI_SC_EEEEEEEvNS4_8identityENS4_23SM90_TMA_LOAD_MULTICASTES1B_vS1C_EENS_8epilogue10collective6detail29Sm90TmaWarpSpecializedAdapterINS1G_15DefaultEpilogueISK_SL_SL_NS1F_6thread17LinearCombinationISK_Li1EffLNS1K_9ScaleType4KindE0ELNS_15FloatRoundStyleE2ESK_EENS1_15EpilogueDefaultEEEEEvvEEEEvNT_6ParamsE)
        .other          _ZN7cutlass13device_kernelINS_4gemm6kernel13GemmUniversalIN4cute5tupleIJiiiiEEENS1_10collective13CollectiveMmaINS1_37MainloopSm90TmaGmmaWarpSpecializedFP8ILi9ENS5_IJNS4_1CILi2EEENSA_ILi1EEESC_EEENS1_35KernelTmaWarpSpecializedCooperativeEEENS5_IJNSA_ILi256EEENSA_ILi112EEENSA_ILi64EEEEEENS_12float_e4m3_tENS5_IJlSC_lEEESK_SL_NS4_8TiledMMAINS4_8MMA_AtomIJNS4_4SM904GMMA30MMA_64x16x32_F32E4M3E4M3_SS_TNILNSP_7ScaleInE1ELSR_1EEEEEENS4_6LayoutISD_NS5_IJSC_NSA_ILi0EEESV_EEEEENS5_IJNS4_10UnderscoreESY_SY_EEEEENS4_13SM90_TMA_LOADENS4_14ComposedLayoutINS4_7SwizzleILi2ELi4ELi3EEENS4_18smem_ptr_flag_bitsILi8EEENSU_INS5_IJNSA_ILi8EEESI_EEENS5_IJSI_SC_EEEEEEEvNS4_8identityENS4_23SM90_TMA_LOAD_MULTICASTES1B_vS1C_EENS_8epilogue10collective6detail29Sm90TmaWarpSpecializedAdapterINS1G_15DefaultEpilogueISK_SL_SL_NS1F_6thread17LinearCombinationISK_Li1EffLNS1K_9ScaleType4KindE0ELNS_15FloatRoundStyleE2ESK_EENS1_15EpilogueDefaultEEEEEvvEEEEvNT_6ParamsE,@"STO_CUDA_ENTRY STV_DEFAULT"
_ZN7cutlass13device_kernelINS_4gemm6kernel13GemmUniversalIN4cute5tupleIJiiiiEEENS1_10collective13CollectiveMmaINS1_37MainloopSm90TmaGmmaWarpSpecializedFP8ILi9ENS5_IJNS4_1CILi2EEENSA_ILi1EEESC_EEENS1_35KernelTmaWarpSpecializedCooperativeEEENS5_IJNSA_ILi256EEENSA_ILi112EEENSA_ILi64EEEEEENS_12float_e4m3_tENS5_IJlSC_lEEESK_SL_NS4_8TiledMMAINS4_8MMA_AtomIJNS4_4SM904GMMA30MMA_64x16x32_F32E4M3E4M3_SS_TNILNSP_7ScaleInE1ELSR_1EEEEEENS4_6LayoutISD_NS5_IJSC_NSA_ILi0EEESV_EEEEENS5_IJNS4_10UnderscoreESY_SY_EEEEENS4_13SM90_TMA_LOADENS4_14ComposedLayoutINS4_7SwizzleILi2ELi4ELi3EEENS4_18smem_ptr_flag_bitsILi8EEENSU_INS5_IJNSA_ILi8EEESI_EEENS5_IJSI_SC_EEEEEEEvNS4_8identityENS4_23SM90_TMA_LOAD_MULTICASTES1B_vS1C_EENS_8epilogue10collective6detail29Sm90TmaWarpSpecializedAdapterINS1G_15DefaultEpilogueISK_SL_SL_NS1F_6thread17LinearCombinationISK_Li1EffLNS1K_9ScaleType4KindE0ELNS_15FloatRoundStyleE2ESK_EENS1_15EpilogueDefaultEEEEEvvEEEEvNT_6ParamsE:
[----:B------:R-:W0:Y:S02]  /*0000*/  LDC R1, c[0x0][0x28] ;  /* 0x00000a00ff017b82 */ /* 0x000e240000000800 */
[----:B0-----:R-:W-:Y:S01]  /*0010*/  VIADD R1, R1, 0xffffffe8 ;  /* 0xffffffe801017836 */ /* 0x001fe20000000000 */
[----:B------:R-:W0:Y:S01]  /*0020*/  S2R R4, SR_TID.X ;  /* 0x0000000000047919 */ /* 0x000e220000002100 */
[----:B------:R-:W-:Y:S01]  /*0030*/  ELECT P0, URZ, PT ;  /* 0x00000000003f782f */ /* 0x000fe20003800000 */
[----:B------:R-:W-:Y:S01]  /*0040*/  BSSY B0, `(.L_x_0) ;  /* 0x0000015000007945 */ /* 0x000fe20003800000 */
[--C-:B0-----:R-:W-:Y:S02]  /*0050*/  SHF.R.U32.HI R0, RZ, 0x5, R4.reuse ;  /* 0x00000005ff007819 */ /* 0x101fe40000011604 */
[----:B------:R-:W-:-:S03]  /*0060*/  SHF.R.U32.HI R2, RZ, 0x7, R4 ;  /* 0x00000007ff027819 */ /* 0x000fc60000011604 */
[----:B------:R-:W0:Y:S04]  /*0070*/  SHFL.IDX PT, R3, R0, RZ, 0x1f ;  /* 0x00001fff00037589 */ /* 0x000e2800000e0000 */
[----:B------:R-:W1:Y:S01]  /*0080*/  SHFL.IDX PT, R2, R2, RZ, 0x1f ;  /* 0x00001fff02027589 */ /* 0x000e6200000e0000 */
[----:B0-----:R-:W-:Y:S02]  /*0090*/  R2UR UR4, R3 ;  /* 0x00000000030472ca */ /* 0x001fe400000e0000 */
[----:B-1----:R-:W-:-:S11]  /*00a0*/  R2UR UR8, R2 ;  /* 0x00000000020872ca */ /* 0x002fd600000e0000 */
[----:B------:R-:W-:Y:S02]  /*00b0*/  USHF.R.S32.HI UR5, URZ, 0x1f, UR4 ;  /* 0x0000001f3f057899 */ /* 0x000fe40008011404 */
[----:B------:R-:W-:Y:S02]  /*00c0*/  ISETP.NE.OR P0, PT, RZ, UR4, !P0 ;  /* 0x00000004ff007c0c */ /* 0x000fe4000c705670 */
[----:B------:R-:W-:-:S04]  /*00d0*/  ULEA.HI UR5, UR5, UR4, URZ, 0x2 ;  /* 0x0000000405057291 */ /* 0x000fc8000f8f103f */
[----:B------:R-:W-:-:S04]  /*00e0*/  ULOP3.LUT UR5, UR5, 0xfffffffc, URZ, 0xc0, !UPT ;  /* 0xfffffffc05057892 */ /* 0x000fc8000f8ec03f */
[----:B------:R-:W-:-:S03]  /*00f0*/  UIADD3 UR6, UR4, -UR5, URZ ;  /* 0x8000000504067290 */ /* 0x000fc6000fffe03f */
[----:B------:R-:W-:Y:S09]  /*0100*/  @P0 BRA `(.L_x_1) ;  /* 0x0000000000200947 */ /* 0x000ff20003800000 */
[----:B------:R-:W-:Y:S02]  /*0110*/  ULDC.64 UR4, c[0x0][0x198] ;  /* 0x0000660000047ab9 */ /* 0x000fe40000000a00 */
[----:B------:R-:W-:Y:S02]  /*0120*/  UIADD3 UR10, UP0, UR4, 0xf0, URZ ;  /* 0x000000f0040a7890 */ /* 0x000fe4000ff1e03f */
[----:B------:R-:W-:Y:S02]  /*0130*/  UIADD3 UR4, UP1, UR4, 0x1f0, URZ ;  /* 0x000001f004047890 */ /* 0x000fe4000ff3e03f */
[----:B------:R-:W-:Y:S02]  /*0140*/  UIADD3.X UR11, URZ, UR5, URZ, UP0, !UPT ;  /* 0x000000053f0b7290 */ /* 0x000fe400087fe43f */
[----:B------:R-:W-:-:S07]  /*0150*/  UIADD3.X UR5, URZ, UR5, URZ, UP1, !UPT ;  /* 0x000000053f057290 */ /* 0x000fce0008ffe43f */
[----:B------:R0:W-:Y:S02]  /*0160*/  UTMACCTL.PF [UR10] ;  /* 0x000000000a0079b9 */ /* 0x0001e40008040000 */
[----:B------:R0:W-:Y:S02]  /*0170*/  UTMACCTL.PF [UR4] ;  /* 0x00000000040079b9 */ /* 0x0001e40008040000 */
[----:B0-----:R-:W-:Y:S01]  /*0180*/  NOP ;  /* 0x0000000000007918 */ /* 0x001fe20000000000 */
.L_x_1:
[----:B------:R-:W-:Y:S05]  /*0190*/  BSYNC B0 ;  /* 0x0000000000007941 */ /* 0x000fea0003800000 */
.L_x_0:
[----:B------:R-:W0:Y:S01]  /*01a0*/  SHFL.IDX PT, R3, R0, RZ, 0x1f ;  /* 0x00001fff00037589 */ /* 0x000e2200000e0000 */
[----:B------:R-:W-:Y:S01]  /*01b0*/  UISETP.NE.AND UP0, UPT, UR6, 0x3, UPT ;  /* 0x000000030600788c */ /* 0x000fe2000bf05270 */
[----:B------:R-:W-:Y:S01]  /*01c0*/  ISETP.NE.AND P1, PT, RZ, UR8, PT ;  /* 0x00000008ff007c0c */ /* 0x000fe2000bf25270 */
[----:B------:R-:W-:Y:S02]  /*01d0*/  UIADD3 UR11, UR8, -0x1, URZ ;  /* 0xffffffff080b7890 */ /* 0x000fe4000fffe03f */
[----:B------:R-:W-:Y:S02]  /*01e0*/  UISETP.EQ.OR UP0, UPT, UR6, URZ, !UP0 ;  /* 0x0000003f0600728c */ /* 0x000fe4000c702670 */
[----:B------:R-:W-:Y:S02]  /*01f0*/  UISETP.GE.U32.AND UP1, UPT, UR11, 0x2, UPT ;  /* 0x000000020b00788c */ /* 0x000fe4000bf26070 */
[----:B------:R-:W-:-:S04]  /*0200*/  UISETP.EQ.AND UP0, UPT, UR8, URZ, UP0 ;  /* 0x0000003f0800728c */ /* 0x000fc80008702270 */
[----:B------:R-:W-:-:S04]  /*0210*/  USEL UR7, URZ, 0x1, !UP0 ;  /* 0x000000013f077887 */ /* 0x000fc8000c000000 */
[----:B------:R-:W-:Y:S01]  /*0220*/  USEL UR7, UR7, 0x2, UP1 ;  /* 0x0000000207077887 */ /* 0x000fe20008800000 */
[----:B0-----:R-:W-:-:S13]  /*0230*/  ISETP.NE.AND P0, PT, R3, RZ, PT ;  /* 0x000000ff0300720c */ /* 0x001fda0003f05270 */
[----:B------:R-:W-:Y:S05]  /*0240*/  @P0 BRA `(.L_x_2) ;  /* 0x00000000008c0947 */ /* 0x000fea0003800000 */
[----:B------:R-:W-:Y:S01]  /*0250*/  ELECT P0, URZ, PT ;  /* 0x00000000003f782f */ /* 0x000fe20003800000 */
[----:B------:R-:W-:-:S12]  /*0260*/  BSSY B0, `(.L_x_2) ;  /* 0x0000021000007945 */ /* 0x000fd80003800000 */
[----:B------:R-:W-:Y:S05]  /*0270*/  @!P0 BRA `(.L_x_3) ;  /* 0x00000000007c8947 */ /* 0x000fea0003800000 */
[----:B------:R-:W0:Y:S01]  /*0280*/  S2UR UR10, SR_CgaCtaId ;  /* 0x00000000000a79c3 */ /* 0x000e220000008800 */
[----:B------:R-:W-:Y:S01]  /*0290*/  UMOV UR4, 0x400 ;  /* 0x0000040000047882 */ /* 0x000fe20000000000 */
[----:B------:R-:W-:Y:S01]  /*02a0*/  UMOV UR5, 0x1 ;  /* 0x0000000100057882 */ /* 0x000fe20000000000 */
[----:B------:R-:W-:Y:S02]  /*02b0*/  UMOV UR8, 0x4 ;  /* 0x0000000400087882 */ /* 0x000fe40000000000 */
[----:B------:R-:W-:-:S04]  /*02c0*/  UIADD3 UR8, -UR8, 0x100000, URZ ;  /* 0x0010000008087890 */ /* 0x000fc8000fffe13f */
[----:B------:R-:W-:Y:S02]  /*02d0*/  USHF.L.U32 UR9, UR8, 0xb, URZ ;  /* 0x0000000b08097899 */ /* 0x000fe4000800063f */
[----:B------:R-:W-:Y:S02]  /*02e0*/  USHF.L.U32 UR8, UR8, 0x1, URZ ;  /* 0x0000000108087899 */ /* 0x000fe4000800063f */
[----:B0-----:R-:W-:Y:S02]  /*02f0*/  ULEA UR10, UR10, UR4, 0x18 ;  /* 0x000000040a0a7291 */ /* 0x001fe4000f8ec03f */
[----:B------:R-:W-:-:S04]  /*0300*/  UIADD3 UR4, -UR5, 0x100000, URZ ;  /* 0x0010000005047890 */ /* 0x000fc8000fffe13f */
[----:B------:R-:W-:Y:S02]  /*0310*/  USHF.L.U32 UR5, UR4, 0xb, URZ ;  /* 0x0000000b04057899 */ /* 0x000fe4000800063f */
[----:B------:R-:W-:Y:S01]  /*0320*/  USHF.L.U32 UR4, UR4, 0x1, URZ ;  /* 0x0000000104047899 */ /* 0x000fe2000800063f */
[----:B------:R-:W0:Y:S11]  /*0330*/  FENCE.VIEW.ASYNC.S ;  /* 0x00000000000073c6 */ /* 0x000e360000000000 */
[----:B0-----:R0:W1:Y:S01]  /*0340*/  SYNCS.EXCH.64 URZ, [UR10], UR4 ;  /* 0x000000040a3f75b2 */ /* 0x0010620008000100 */
[----:B------:R0:W2:Y:S01]  /*0350*/  SYNCS.EXCH.64 URZ, [UR10+0x48], UR8 ;  /* 0x000048080a3f75b2 */ /* 0x0000a20008000100 */
[----:B------:R0:W3:Y:S01]  /*0360*/  SYNCS.EXCH.64 URZ, [UR10+0x8], UR4 ;  /* 0x000008040a3f75b2 */ /* 0x0000e20008000100 */
[----:B------:R0:W4:Y:S01]  /*0370*/  SYNCS.EXCH.64 URZ, [UR10+0x50], UR8 ;  /* 0x000050080a3f75b2 */ /* 0x0001220008000100 */
[----:B------:R0:W0:Y:S01]  /*0380*/  SYNCS.EXCH.64 URZ, [UR10+0x10], UR4 ;  /* 0x000010040a3f75b2 */ /* 0x0000220008000100 */
        /* <DEDUP_REMOVED lines=13> */
[----:B------:R-:W-:Y:S01]  /*0460*/  NOP ;  /* 0x0000000000007918 */ /* 0x000fe20000000000 */
.L_x_3:
[----:B0-----:R-:W-:Y:S05]  /*0470*/  BSYNC B0 ;  /* 0x0000000000007941 */ /* 0x001fea0003800000 */
.L_x_2:
[----:B------:R-:W-:Y:S01]  /*0480*/  SHF.R.S32.HI R2, RZ, 0x1f, R4 ;  /* 0x0000001fff027819 */ /* 0x000fe20000011404 */
[----:B------:R-:W0:Y:S01]  /*0490*/  SHFL.IDX PT, R0, R0, RZ, 0x1f ;  /* 0x00001fff00007589 */ /* 0x000e2200000e0000 */
[----:B------:R-:W5:Y:S01]  /*04a0*/  S2UR UR10, SR_CTAID.X ;  /* 0x00000000000a79c3 */ /* 0x000f620000002500 */
[----:B------:R-:W-:Y:S02]  /*04b0*/  ELECT P0, URZ, PT ;  /* 0x00000000003f782f */ /* 0x000fe40003800000 */
[----:B------:R-:W-:Y:S01]  /*04c0*/  LEA.HI R2, R2, R4, RZ, 0x7 ;  /* 0x0000000402027211 */ /* 0x000fe200078f38ff */
[----:B------:R-:W-:Y:S01]  /*04d0*/  ULDC UR4, c[0x0][0x150] ;  /* 0x0000540000047ab9 */ /* 0x000fe20000000800 */
[----:B------:R-:W-:Y:S01]  /*04e0*/  SHF.R.S32.HI R6, RZ, 0x1f, R3 ;  /* 0x0000001fff067819 */ /* 0x000fe20000011403 */
[----:B------:R-:W-:Y:S01]  /*04f0*/  NOP ;  /* 0x0000000000007918 */ /* 0x000fe20000000000 */
[----:B------:R-:W-:Y:S01]  /*0500*/  LOP3.LUT R2, R2, 0xffffff80, RZ, 0xc0, !PT ;  /* 0xffffff8002027812 */ /* 0x000fe200078ec0ff */
[----:B------:R-:W-:Y:S01]  /*0510*/  NOP ;  /* 0x0000000000007918 */ /* 0x000fe20000000000 */
[----:B------:R-:W-:Y:S01]  /*0520*/  LEA.HI R6, R6, R3, RZ, 0x2 ;  /* 0x0000000306067211 */ /* 0x000fe200078f10ff */
[----:B------:R-:W1:Y:S02]  /*0530*/  LDC R8, c[0x0][0x144] ;  /* 0x00005100ff087b82 */ /* 0x000e640000000800 */
[----:B------:R-:W-:Y:S01]  /*0540*/  IMAD.IADD R4, R4, 0x1, -R2 ;  /* 0x0000000104047824 */ /* 0x000fe200078e0a02 */
[----:B------:R-:W-:Y:S01]  /*0550*/  LOP3.LUT R6, R6, 0x3ffffffc, RZ, 0xc0, !PT ;  /* 0x3ffffffc06067812 */ /* 0x000fe200078ec0ff */
[----:B------:R-:W2:Y:S03]  /*0560*/  S2R R2, SR_CTAID.Y ;  /* 0x0000000000027919 */ /* 0x000ea60000002600 */
[----:B------:R-:W-:Y:S01]  /*0570*/  SHF.R.S32.HI R5, RZ, 0x1f, R4 ;  /* 0x0000001fff057819 */ /* 0x000fe20000011404 */
[----:B------:R-:W-:Y:S01]  /*0580*/  IMAD.IADD R6, R3, 0x1, -R6 ;  /* 0x0000000103067824 */ /* 0x000fe200078e0a06 */
[----:B------:R-:W3:Y:S02]  /*0590*/  LDC R11, c[0x0][0x148] ;  /* 0x00005200ff0b7b82 */ /* 0x000ee40000000800 */
[----:B------:R-:W-:-:S02]  /*05a0*/  LEA.HI R5, R5, R4, RZ, 0x3 ;  /* 0x0000000405057211 */ /* 0x000fc400078f18ff */
[----:B0-----:R-:W-:Y:S02]  /*05b0*/  ISETP.NE.OR P0, PT, R0, RZ, !P0 ;  /* 0x000000ff0000720c */ /* 0x001fe40004705670 */
[--C-:B------:R-:W-:Y:S02]  /*05c0*/  SHF.R.S32.HI R0, RZ, 0x3, R5.reuse ;  /* 0x00000003ff007819 */ /* 0x100fe40000011405 */
[----:B------:R-:W-:Y:S02]  /*05d0*/  SHF.R.S32.HI R5, RZ, 0x1f, R5 ;  /* 0x0000001fff057819 */ /* 0x000fe40000011405 */
[----:B-----5:R-:W-:Y:S02]  /*05e0*/  I2FP.F32.U32 R7, UR10 ;  /* 0x0000000a00077c45 */ /* 0x020fe40008201000 */
[----:B------:R-:W-:-:S03]  /*05f0*/  LEA.HI R5, R5, R0, RZ, 0x2 ;  /* 0x0000000005057211 */ /* 0x000fc600078f10ff */
[----:B------:R-:W-:Y:S01]  /*0600*/  FMUL R7, R7, UR4 ;  /* 0x0000000407077c20 */ /* 0x000fe20008400000 */
[----:B------:R-:W-:Y:S01]  /*0610*/  LOP3.LUT R5, R5, 0xfffffffc, RZ, 0xc0, !PT ;  /* 0xfffffffc05057812 */ /* 0x000fe200078ec0ff */
[----:B------:R-:W-:Y:S01]  /*0620*/  VOTEU.ALL UP0, P0 ;  /* 0x00000000003f7886 */ /* 0x000fe20000000000 */
[----:B------:R-:W-:Y:S01]  /*0630*/  ULDC UR4, c[0x0][0x154] ;  /* 0x0000550000047ab9 */ /* 0x000fe20000000800 */
[----:B------:R-:W-:Y:S02]  /*0640*/  VOTEU.ALL UP1, P0 ;  /* 0x00000000003f7886 */ /* 0x000fe40000020000 */
[----:B------:R-:W0:Y:S01]  /*0650*/  F2I.U32.TRUNC.NTZ R7, R7 ;  /* 0x0000000700077305 */ /* 0x000e22000020f000 */
[----:B------:R-:W-:Y:S01]  /*0660*/  IMAD.IADD R5, R0, 0x1, -R5 ;  /* 0x0000000100057824 */ /* 0x000fe200078e0a05 */
[----:B------:R-:W5:Y:S01]  /*0670*/  @!UP0 S2UR UR9, SR_CgaCtaId ;  /* 0x00000000000989c3 */ /* 0x000f620000008800 */
[----:B------:R-:W-:Y:S02]  /*0680*/  @!UP0 UMOV UR8, 0x400 ;  /* 0x0000040000088882 */ /* 0x000fe40000000000 */
[----:B------:R-:W-:Y:S01]  /*0690*/  IMAD R5, R6, 0x4, R5 ;  /* 0x0000000406057824 */ /* 0x000fe200078e0205 */
[----:B--2---:R-:W-:-:S04]  /*06a0*/  I2FP.F32.U32 R9, R2 ;  /* 0x0000000200097245 */ /* 0x004fc80000201000 */
[----:B------:R-:W-:Y:S01]  /*06b0*/  LEA.HI R0, R5, R5, RZ, 0x1 ;  /* 0x0000000505007211 */ /* 0x000fe200078f08ff */
[----:B------:R-:W-:Y:S01]  /*06c0*/  FMUL R9, R9, UR4 ;  /* 0x0000000409097c20 */ /* 0x000fe20008400000 */
[----:B------:R-:W-:Y:S02]  /*06d0*/  UMOV UR4, 0x20 ;  /* 0x0000002000047882 */ /* 0x000fe40000000000 */
[----:B------:R-:W-:Y:S01]  /*06e0*/  LOP3.LUT R6, R0, 0xfffffffe, RZ, 0xc0, !PT ;  /* 0xfffffffe00067812 */ /* 0x000fe200078ec0ff */
[----:B0-----:R-:W-:Y:S01]  /*06f0*/  IMAD.MOV R13, RZ, RZ, -R7 ;  /* 0x000000ffff0d7224 */ /* 0x001fe200078e0a07 */
[----:B------:R-:W-:-:S04]  /*0700*/  @!UP0 UIADD3 UR4, -UR4, 0x100000, URZ ;  /* 0x0010000004048890 */ /* 0x000fc8000fffe13f */
[----:B------:R-:W-:Y:S02]  /*0710*/  @!UP0 USHF.L.U32 UR5, UR4, 0xb, URZ ;  /* 0x0000000b04058899 */ /* 0x000fe4000800063f */
[----:B------:R-:W-:Y:S01]  /*0720*/  @!UP0 USHF.L.U32 UR4, UR4, 0x1, URZ ;  /* 0x0000000104048899 */ /* 0x000fe2000800063f */
[----:B------:R-:W0:Y:S01]  /*0730*/  F2I.U32.TRUNC.NTZ R9, R9 ;  /* 0x0000000900097305 */ /* 0x000e22000020f000 */
[----:B-1----:R-:W-:Y:S02]  /*0740*/  IMAD R0, R8, R13, UR10 ;  /* 0x0000000a08007e24 */ /* 0x002fe4000f8e020d */
[C---:B------:R-:W-:Y:S02]  /*0750*/  IMAD.IADD R7, R5.reuse, 0x1, -R6 ;  /* 0x0000000105077824 */ /* 0x040fe400078e0a06 */
[----:B------:R-:W-:-:S03]  /*0760*/  IMAD.SHL.U32 R6, R5, 0x4, RZ ;  /* 0x0000000405067824 */ /* 0x000fc600078e00ff */
[----:B------:R-:W-:Y:S01]  /*0770*/  ISETP.NE.AND P2, PT, R7, R0, PT ;  /* 0x000000000700720c */ /* 0x000fe20003f45270 */
[----:B-----5:R-:W-:Y:S01]  /*0780*/  @!UP0 ULEA UR8, UR9, UR8, 0x18 ;  /* 0x0000000809088291 */ /* 0x020fe2000f8ec03f */
[----:B------:R-:W-:Y:S01]  /*0790*/  LOP3.LUT R10, R5, 0xc, R6, 0x78, !PT ;  /* 0x0000000c050a7812 */ /* 0x000fe200078e7806 */
[----:B------:R-:W1:Y:S01]  /*07a0*/  LDC R7, c[0x0][0x140] ;  /* 0x00005000ff077b82 */ /* 0x000e620000000800 */
[----:B------:R-:W-:Y:S01]  /*07b0*/  VOTEU.ALL UP0, P0 ;  /* 0x00000000003f7886 */ /* 0x000fe20000000000 */
[----:B------:R-:W-:Y:S01]  /*07c0*/  LOP3.LUT P0, RZ, R4, 0x7, RZ, 0xc0, !PT ;  /* 0x0000000704ff7812 */ /* 0x000fe2000780c0ff */
[----:B0-----:R-:W-:Y:S01]  /*07d0*/  IMAD.MOV R12, RZ, RZ, -R9 ;  /* 0x000000ffff0c7224 */ /* 0x001fe200078e0a09 */
[----:B------:R0:W-:Y:S01]  /*07e0*/  STL [R1+0x4], R10 ;  /* 0x0000040a01007387 */ /* 0x0001e20000100800 */
[----:B------:R-:W-:Y:S01]  /*07f0*/  IMAD.MOV.U32 R4, RZ, RZ, 0x1 ;  /* 0x00000001ff047424 */ /* 0x000fe200078e00ff */
[----:B------:R-:W-:Y:S01]  /*0800*/  ISETP.LT.U32.AND P0, PT, R10, 0x2, !P0 ;  /* 0x000000020a00780c */ /* 0x000fe20004701070 */
[----:B---3--:R-:W-:-:S03]  /*0810*/  IMAD R6, R11, R12, R2 ;  /* 0x0000000c0b067224 */ /* 0x008fc600078e0202 */
[----:B------:R-:W-:Y:S01]  /*0820*/  @P2 LEA.HI R5, R10, R10, RZ, 0x1 ;  /* 0x0000000a0a052211 */ /* 0x000fe200078f08ff */
[----:B------:R-:W2:Y:S02]  /*0830*/  FENCE.VIEW.ASYNC.S ;  /* 0x00000000000073c6 */ /* 0x000ea40000000000 */
[----:B--2---:R0:W2:Y:S01]  /*0840*/  @!UP0 SYNCS.EXCH.64 URZ, [UR8+0xa0], UR4 ;  /* 0x0000a004083f85b2 */ /* 0x0040a20008000100 */
[----:B------:R-:W-:-:S04]  /*0850*/  @P2 SHF.R.S32.HI R5, RZ, 0x1, R5 ;  /* 0x00000001ff052819 */ /* 0x000fc80000011405 */
[----:B------:R-:W-:Y:S02]  /*0860*/  @P2 ISETP.NE.AND P3, PT, R5, R6, PT ;  /* 0x000000060500220c */ /* 0x000fe40003f65270 */
[----:B------:R-:W-:Y:S02]  /*0870*/  SEL R5, RZ, 0x1, !P0 ;  /* 0x00000001ff057807 */ /* 0x000fe40004000000 */
[----:B------:R-:W-:Y:S02]  /*0880*/  @P2 SEL R4, RZ, 0x1, P3 ;  /* 0x00000001ff042807 */ /* 0x000fe40001800000 */
[----:B-1----:R-:W-:Y:S02]  /*0890*/  ISETP.EQ.U32.AND P5, PT, R7, 0x1, PT ;  /* 0x000000010700780c */ /* 0x002fe40003fa2070 */
[----:B------:R-:W-:Y:S01]  /*08a0*/  LOP3.LUT R4, R4, R5, RZ, 0xc0, !PT ;  /* 0x0000000504047212 */ /* 0x000fe200078ec0ff */
[----:B------:R0:W1:Y:S01]  /*08b0*/  @!UP1 SYNCS.EXCH.64 URZ, [UR8+0xa8], UR4 ;  /* 0x0000a804083f95b2 */ /* 0x0000620008000100 */
[----:B------:R-:W-:-:S03]  /*08c0*/  NOP ;  /* 0x0000000000007918 */ /* 0x000fc60000000000 */
[----:B------:R0:W-:Y:S06]  /*08d0*/  STL [R1], R4 ;  /* 0x0000000401007387 */ /* 0x0001ec0000100800 */
[----:B--2---:R-:W-:Y:S05]  /*08e0*/  @!P5 BRA `(.L_x_4) ;  /* 0x000000000008d947 */ /* 0x004fea0003800000 */
[----:B-1--4-:R-:W-:Y:S01]  /*08f0*/  UCGABAR_ARV ;  /* 0x00000000000079c7 */ /* 0x012fe20008000000 */
[----:B------:R-:W-:Y:S05]  /*0900*/  BRA `(.L_x_5) ;  /* 0x0000000000047947 */ /* 0x000fea0003800000 */
.L_x_4:
[----:B-1--4-:R-:W-:Y:S01]  /*0910*/  NOP ;  /* 0x0000000000007918 */ /* 0x012fe20000000000 */
.L_x_5:
[----:B------:R-:W1:Y:S01]  /*0920*/  LDC R3, c[0x0][0x65c] ;  /* 0x00019700ff037b82 */ /* 0x000e620000000800 */
[----:B0-----:R-:W-:Y:S02]  /*0930*/  IMAD.U32 R4, RZ, RZ, UR10 ;  /* 0x0000000aff047e24 */ /* 0x001fe4000f8e00ff */
[----:B------:R-:W-:Y:S01]  /*0940*/  IMAD.MOV.U32 R5, RZ, RZ, RZ ;  /* 0x000000ffff057224 */ /* 0x000fe200078e00ff */
[----:B-1----:R-:W-:-:S13]  /*0950*/  ISETP.NE.AND P4, PT, R3, 0x1, PT ;  /* 0x000000010300780c */ /* 0x002fda0003f85270 */
[----:B------:R-:W0:Y:S01]  /*0960*/  @P4 LDC R7, c[0x0][0x10] ;  /* 0x00000400ff074b82 */ /* 0x000e220000000800 */
[----:B------:R-:W-:Y:S02]  /*0970*/  @P4 IMAD.MOV.U32 R3, RZ, RZ, RZ ;  /* 0x000000ffff034224 */ /* 0x000fe400078e00ff */
[----:B------:R-:W-:-:S05]  /*0980*/  @P4 IMAD.MOV.U32 R13, RZ, RZ, RZ ;  /* 0x000000ffff0d4224 */ /* 0x000fca00078e00ff */
[----:B------:R-:W1:Y:S01]  /*0990*/  @!P4 LDC R9, c[0x0][0xc] ;  /* 0x00000300ff09cb82 */ /* 0x000e620000000800 */
[----:B0-----:R-:W-:-:S04]  /*09a0*/  @P4 IMAD.WIDE.U32 R6, R7, UR10, R2 ;  /* 0x0000000a07064c25 */ /* 0x001fc8000f8e0002 */
[----:B------:R-:W-:Y:S02]  /*09b0*/  @P4 IMAD.MOV.U32 R19, RZ, RZ, R6 ;  /* 0x000000ffff134224 */ /* 0x000fe400078e0006 */
[----:B------:R-:W-:Y:S02]  /*09c0*/  @P4 IMAD.IADD R23, R7, 0x1, R13 ;  /* 0x0000000107174824 */ /* 0x000fe400078e020d */
[----:B-1----:R-:W-:-:S04]  /*09d0*/  @!P4 IMAD.WIDE.U32 R4, R2, R9, R4 ;  /* 0x000000090204c225 */ /* 0x002fc800078e0004 */
[----:B------:R-:W-:Y:S02]  /*09e0*/  @!P4 IMAD.MOV.U32 R19, RZ, RZ, R4 ;  /* 0x000000ffff13c224 */ /* 0x000fe400078e0004 */
[----:B------:R-:W-:-:S03]  /*09f0*/  @!P4 IMAD.MOV.U32 R23, RZ, RZ, R5 ;  /* 0x000000ffff17c224 */ /* 0x000fc600078e0005 */
[----:B------:R0:W-:Y:S04]  /*0a00*/  STL [R1+0xc], R19 ;  /* 0x00000c1301007387 */ /* 0x0001e80000100800 */
[----:B------:R0:W-:Y:S01]  /*0a10*/  STL [R1+0x8], R23 ;  /* 0x0000081701007387 */ /* 0x0001e20000100800 */
[----:B------:R-:W-:Y:S05]  /*0a20*/  @!P5 BRA `(.L_x_6) ;  /* 0x00000000000cd947 */ /* 0x000fea0003800000 */
[----:B------:R-:W-:Y:S01]  /*0a30*/  UCGABAR_WAIT ;  /* 0x0000000000007dc7 */ /* 0x000fe20008000000 */
[----:B------:R-:W-:Y:S01]  /*0a40*/  CCTL.IVALL ;  /* 0x00000000ff00798f */ /* 0x000fe20002000000 */
[----:B------:R-:W-:Y:S05]  /*0a50*/  BRA `(.L_x_7) ;  /* 0x0000000000047947 */ /* 0x000fea0003800000 */
.L_x_6:
[----:B------:R-:W-:Y:S06]  /*0a60*/  BAR.SYNC.DEFER_BLOCKING 0x0 ;  /* 0x0000000000007b1d */ /* 0x000fec0000010000 */
.L_x_7:
[----:B------:R-:W-:Y:S05]  /*0a70*/  @!P1 BRA `(.L_x_8) ;  /* 0x000000c400a49947 */ /* 0x000fea0003800000 */
[----:B------:R-:W-:-:S06]  /*0a80*/  UISETP.GT.U32.AND UP0, UPT, UR11, 0x1, UPT ;  /* 0x000000010b00788c */ /* 0x000fcc000bf04070 */
[----:B------:R-:W-:-:S13]  /*0a90*/  PLOP3.LUT P0, PT, PT, PT, UP0, 0x80, 0x0 ;  /* 0x000000000000781c */ /* 0x000fda0003f0f008 */
[----:B------:R-:W-:Y:S05]  /*0aa0*/  @P0 EXIT ;  /* 0x000000000000094d */ /* 0x000fea0003800000 */
[----:B------:R-:W-:Y:S01]  /*0ab0*/  IMAD.MOV.U32 R6, RZ, RZ, -0x1 ;  /* 0xffffffffff067424 */ /* 0x000fe200078e00ff */
[----:B------:R-:W-:Y:S01]  /*0ac0*/  ULDC.64 UR4, c[0x0][0x650] ;  /* 0x0001940000047ab9 */ /* 0x000fe20000000a00 */
[----:B------:R-:W-:Y:S01]  /*0ad0*/  IMAD.MOV.U32 R5, RZ, RZ, -0x1 ;  /* 0xffffffffff057424 */ /* 0x000fe200078e00ff */
[----:B------:R-:W-:Y:S01]  /*0ae0*/  ISETP.GE.U32.AND P0, PT, R19, UR4, PT ;  /* 0x0000000413007c0c */ /* 0x000fe2000bf06070 */
[----:B------:R-:W-:Y:S01]  /*0af0*/  UMOV UR42, 0xffffffff ;  /* 0xffffffff002a7882 */ /* 0x000fe20000000000 */
[----:B------:R1:W-:Y:S01]  /*0b00*/  STL [R1+0x14], R6 ;  /* 0x0000140601007387 */ /* 0x0003e20000100800 */
[----:B------:R-:W-:Y:S02]  /*0b10*/  PRMT R4, RZ, 0x7610, R4 ;  /* 0x00007610ff047816 */ /* 0x000fe40000000004 */
[----:B------:R-:W-:Y:S01]  /*0b20*/  ISETP.GE.U32.AND.EX P0, PT, R23, UR5, PT, P0 ;  /* 0x0000000517007c0c */ /* 0x000fe2000bf06100 */
[----:B------:R1:W-:-:S12]  /*0b30*/  STL [R1+0x10], R5 ;  /* 0x0000100501007387 */ /* 0x0003d80000100800 */
[----:B-1----:R-:W-:Y:S05]  /*0b40*/  @P0 BRA `(.L_x_9) ;  /* 0x0000000400380947 */ /* 0x002fea0003800000 */
[----:B------:R-:W1:Y:S01]  /*0b50*/  LDC.64 R14, c[0x0][0x628] ;  /* 0x00018a00ff0e7b82 */ /* 0x000e620000000a00 */
[----:B------:R-:W-:Y:S02]  /*0b60*/  IMAD.MOV.U32 R4, RZ, RZ, R19 ;  /* 0x000000ffff047224 */ /* 0x000fe400078e0013 */
[----:B------:R-:W-:-:S05]  /*0b70*/  IMAD.MOV.U32 R5, RZ, RZ, R23 ;  /* 0x000000ffff057224 */ /* 0x000fca00078e0017 */
[----:B------:R-:W2:Y:S08]  /*0b80*/  LDC R10, c[0x0][0x630] ;  /* 0x00018c00ff0a7b82 */ /* 0x000eb00000000800 */
[----:B------:R-:W3:Y:S01]  /*0b90*/  LDC.64 R16, c[0x0][0x620] ;  /* 0x00018800ff107b82 */ /* 0x000ee20000000a00 */
[----:B-1----:R-:W-:-:S04]  /*0ba0*/  ISETP.NE.U32.AND P0, PT, R14, RZ, PT ;  /* 0x000000ff0e00720c */ /* 0x002fc80003f05070 */
[----:B------:R-:W-:-:S13]  /*0bb0*/  ISETP.NE.AND.EX P0, PT, R15, RZ, PT, P0 ;  /* 0x000000ff0f00720c */ /* 0x000fda0003f05300 */
[----:B--23--:R-:W-:Y:S05]  /*0bc0*/  @!P0 BRA `(.L_x_10) ;  /* 0x0000000000288947 */ /* 0x00cfea0003800000 */
[----:B------:R-:W1:Y:S02]  /*0bd0*/  LDC R9, c[0x0][0x634] ;  /* 0x00018d00ff097b82 */ /* 0x000e640000000800 */
[----:B-1----:R-:W-:-:S05]  /*0be0*/  IADD3 R9, P0, R19, R9, RZ ;  /* 0x0000000913097210 */ /* 0x002fca0007f1e0ff */
[----:B------:R-:W-:-:S04]  /*0bf0*/  IMAD.X R13, RZ, RZ, R23, P0 ;  /* 0x000000ffff0d7224 */ /* 0x000fc800000e0617 */
[----:B------:R-:W-:-:S04]  /*0c00*/  IMAD.WIDE.U32 R4, R13, R14, RZ ;  /* 0x0000000e0d047225 */ /* 0x000fc800078e00ff */
[----:B------:R-:W-:-:S04]  /*0c10*/  IMAD.WIDE.U32 R6, P0, R9, R15, R4 ;  /* 0x0000000f09067225 */ /* 0x000fc80007800004 */
[----:B------:R-:W-:-:S04]  /*0c20*/  IMAD.WIDE.U32 R4, R9, R14, RZ ;  /* 0x0000000e09047225 */ /* 0x000fc800078e00ff */
[----:B------:R-:W-:Y:S01]  /*0c30*/  IMAD.X R9, RZ, RZ, RZ, P0 ;  /* 0x000000ffff097224 */ /* 0x000fe200000e06ff */
[----:B------:R-:W-:Y:S01]  /*0c40*/  IADD3 RZ, P0, R5, R6, RZ ;  /* 0x0000000605ff7210 */ /* 0x000fe20007f1e0ff */
[----:B------:R-:W-:-:S04]  /*0c50*/  IMAD.MOV.U32 R8, RZ, RZ, R7 ;  /* 0x000000ffff087224 */ /* 0x000fc800078e0007 */
[----:B------:R-:W-:-:S08]  /*0c60*/  IMAD.WIDE.U32.X R4, R13, R15, R8, P0 ;  /* 0x0000000f0d047225 */ /* 0x000fd000000e0408 */
.L_x_10:
[----:B------:R-:W1:Y:S01]  /*0c70*/  LDC.64 R20, c[0x0][0x640] ;  /* 0x00019000ff147b82 */ /* 0x000e620000000a00 */
[-C--:B------:R-:W-:Y:S01]  /*0c80*/  SHF.R.U64 R22, R4, R10.reuse, R5 ;  /* 0x0000000a04167219 */ /* 0x080fe20000001205 */
[----:B------:R-:W-:Y:S01]  /*0c90*/  IMAD.MOV.U32 R4, RZ, RZ, R19 ;  /* 0x000000ffff047224 */ /* 0x000fe200078e0013 */
[----:B------:R-:W-:Y:S01]  /*0ca0*/  SHF.R.U32.HI R3, RZ, R10, R5 ;  /* 0x0000000aff037219 */ /* 0x000fe20000011605 */
[----:B------:R-:W-:Y:S01]  /*0cb0*/  IMAD.MOV.U32 R5, RZ, RZ, R23 ;  /* 0x000000ffff057224 */ /* 0x000fe200078e0017 */
[----:B------:R-:W-:Y:S01]  /*0cc0*/  IADD3 R7, P0, RZ, -R22, RZ ;  /* 0x80000016ff077210 */ /* 0x000fe20007f1e0ff */
[----:B0-----:R-:W-:Y:S02]  /*0cd0*/  IMAD R23, R11, R12, R2 ;  /* 0x0000000c0b177224 */ /* 0x001fe400078e0202 */
[----:B------:R-:W0:Y:S01]  /*0ce0*/  LDC R8, c[0x0][0x618] ;  /* 0x00018600ff087b82 */ /* 0x000e220000000800 */
[----:B------:R-:W-:Y:S02]  /*0cf0*/  IMAD.MOV.U32 R11, RZ, RZ, 0x1 ;  /* 0x00000001ff0b7424 */ /* 0x000fe400078e00ff */
[----:B------:R-:W-:-:S02]  /*0d00*/  IMAD.X R3, RZ, RZ, ~R3, P0 ;  /* 0x000000ffff037224 */ /* 0x000fc400000e0e03 */
[----:B------:R-:W-:-:S03]  /*0d10*/  IMAD.WIDE.U32 R4, R7, R16, R4 ;  /* 0x0000001007047225 */ /* 0x000fc600078e0004 */
[----:B------:R-:W2:Y:S01]  /*0d20*/  LDC R14, c[0x0][0x608] ;  /* 0x00018200ff0e7b82 */ /* 0x000ea20000000800 */
[----:B------:R-:W-:-:S04]  /*0d30*/  IMAD R6, R3, R16, RZ ;  /* 0x0000001003067224 */ /* 0x000fc800078e02ff */
[----:B------:R-:W-:-:S03]  /*0d40*/  IMAD R3, R7, R17, R6 ;  /* 0x0000001107037224 */ /* 0x000fc600078e0206 */
[----:B------:R-:W3:Y:S01]  /*0d50*/  LDC R18, c[0x0][0x658] ;  /* 0x00019600ff127b82 */ /* 0x000ee20000000800 */
[----:B------:R-:W-:Y:S01]  /*0d60*/  IMAD.IADD R3, R5, 0x1, R3 ;  /* 0x0000000105037824 */ /* 0x000fe200078e0203 */
[----:B-1----:R-:W-:Y:S01]  /*0d70*/  ISETP.NE.U32.AND P0, PT, R20, RZ, PT ;  /* 0x000000ff1400720c */ /* 0x002fe20003f05070 */
[----:B------:R-:W-:-:S03]  /*0d80*/  IMAD.MOV.U32 R5, RZ, RZ, -0x1 ;  /* 0xffffffffff057424 */ /* 0x000fc600078e00ff */
[----:B------:R-:W-:Y:S02]  /*0d90*/  ISETP.NE.AND.EX P0, PT, R21, RZ, PT, P0 ;  /* 0x000000ff1500720c */ /* 0x000fe40003f05300 */
[----:B------:R-:W1:Y:S01]  /*0da0*/  LDC R13, c[0x0][0x600] ;  /* 0x00018000ff0d7b82 */ /* 0x000e620000000800 */
[-CC-:B0-----:R-:W-:Y:S02]  /*0db0*/  SHF.R.U64 R10, R4, R8.reuse, R3.reuse ;  /* 0x00000008040a7219 */ /* 0x181fe40000001203 */
[----:B------:R-:W-:-:S05]  /*0dc0*/  SHF.R.U32.HI R3, RZ, R8, R3 ;  /* 0x00000008ff037219 */ /* 0x000fca0000011603 */
[----:B------:R-:W0:Y:S01]  /*0dd0*/  LDC R15, c[0x0][0x648] ;  /* 0x00019200ff0f7b82 */ /* 0x000e220000000800 */
[-CC-:B--2---:R-:W-:Y:S02]  /*0de0*/  SHF.R.U64 R19, R10, R14.reuse, R3.reuse ;  /* 0x0000000e0a137219 */ /* 0x184fe40000001203 */
[----:B------:R-:W-:-:S05]  /*0df0*/  SHF.R.U32.HI R3, RZ, R14, R3 ;  /* 0x0000000eff037219 */ /* 0x000fca0000011603 */
[----:B------:R-:W2:Y:S01]  /*0e00*/  LDC R17, c[0x0][0x638] ;  /* 0x00018e00ff117b82 */ /* 0x000ea20000000800 */
[-C--:B---3--:R-:W-:Y:S02]  /*0e10*/  SHF.L.U32 R2, R5, R18.reuse, RZ ;  /* 0x0000001205027219 */ /* 0x088fe400000006ff */
[--C-:B------:R-:W-:Y:S02]  /*0e20*/  SHF.R.U64 R12, R19, R18, R3.reuse ;  /* 0x00000012130c7219 */ /* 0x100fe40000001203 */
[----:B------:R-:W-:Y:S02]  /*0e30*/  LOP3.LUT R8, RZ, R2, RZ, 0x33, !PT ;  /* 0x00000002ff087212 */ /* 0x000fe400078e33ff */
[----:B------:R-:W-:Y:S01]  /*0e40*/  SHF.R.U32.HI R3, RZ, R18, R3 ;  /* 0x00000012ff037219 */ /* 0x000fe20000011603 */
[----:B------:R-:W3:Y:S01]  /*0e50*/  LDC R16, c[0x0][0x610] ;  /* 0x00018400ff107b82 */ /* 0x000ee20000000800 */
[----:B------:R-:W-:Y:S01]  /*0e60*/  IMAD.MOV.U32 R2, RZ, RZ, R12 ;  /* 0x000000ffff027224 */ /* 0x000fe200078e000c */
[----:B------:R-:W-:Y:S06]  /*0e70*/  @!P0 BRA `(.L_x_11) ;  /* 0x0000000000288947 */ /* 0x000fec0003800000 */
[----:B------:R-:W4:Y:S02]  /*0e80*/  LDC R7, c[0x0][0x64c] ;  /* 0x00019300ff077b82 */ /* 0x000f240000000800 */
[----:B----4-:R-:W-:-:S05]  /*0e90*/  IADD3 R7, P0, R12, R7, RZ ;  /* 0x000000070c077210 */ /* 0x010fca0007f1e0ff */
        /* <DEDUP_REMOVED lines=8> */
.L_x_11:
[----:B0-----:R-:W-:Y:S01]  /*0f20*/  SHF.R.U64 R4, R2, R15, R3 ;  /* 0x0000000f02047219 */ /* 0x001fe20000001203 */
[----:B-1----:R-:W-:Y:S01]  /*0f30*/  VIADD R5, R13, 0xffffffff ;  /* 0xffffffff0d057836 */ /* 0x002fe20000000000 */
[----:B------:R-:W-:Y:S02]  /*0f40*/  SHF.L.U32 R2, R11, R18, RZ ;  /* 0x000000120b027219 */ /* 0x000fe400000006ff */
[----:B------:R-:W-:Y:S01]  /*0f50*/  LOP3.LUT R3, R19, R8, RZ, 0xc0, !PT ;  /* 0x0000000813037212 */ /* 0x000fe200078ec0ff */
[----:B------:R-:W-:Y:S01]  /*0f60*/  IMAD.MOV R6, RZ, RZ, -R4 ;  /* 0x000000ffff067224 */ /* 0x000fe200078e0a04 */
[----:B------:R-:W-:Y:S02]  /*0f70*/  SEL R0, R0, R23, !P4 ;  /* 0x0000001700007207 */ /* 0x000fe40006000000 */
[----:B------:R-:W-:Y:S01]  /*0f80*/  LOP3.LUT R5, R10, R5, RZ, 0xc0, !PT ;  /* 0x000000050a057212 */ /* 0x000fe200078ec0ff */
[----:B------:R-:W-:Y:S01]  /*0f90*/  IMAD R3, R2, R4, R3 ;  /* 0x0000000402037224 */ /* 0x000fe200078e0203 */
[----:B------:R-:W-:Y:S01]  /*0fa0*/  R2UR UR42, R22 ;  /* 0x00000000162a72ca */ /* 0x000fe200000e0000 */
[----:B--2---:R-:W-:-:S02]  /*0fb0*/  IMAD R2, R6, R17, R12 ;  /* 0x0000001106027224 */ /* 0x004fc400078e020c */
[----:B---3--:R-:W-:Y:S02]  /*0fc0*/  IMAD R0, R3, R16, R0 ;  /* 0x0000001003007224 */ /* 0x008fe400078e0200 */
[----:B------:R-:W-:Y:S02]  /*0fd0*/  IMAD R3, R2, R13, R5 ;  /* 0x0000000d02037224 */ /* 0x000fe400078e0205 */
[----:B------:R-:W-:-:S03]  /*0fe0*/  IMAD.MOV.U32 R4, RZ, RZ, 0x1 ;  /* 0x00000001ff047424 */ /* 0x000fc600078e00ff */
[----:B------:R-:W-:Y:S02]  /*0ff0*/  SEL R2, R3, R0, !P4 ;  /* 0x0000000003027207 */ /* 0x000fe40006000000 */
[----:B------:R-:W-:-:S03]  /*1000*/  SEL R0, R0, R3, !P4 ;  /* 0x0000000300007207 */ /* 0x000fc60006000000 */
[----:B------:R1:W-:Y:S04]  /*1010*/  STL [R1+0x10], R2 ;  /* 0x0000100201007387 */ /* 0x0003e80000100800 */
[----:B------:R1:W-:Y:S02]  /*1020*/  STL [R1+0x14], R0 ;  /* 0x0000140001007387 */ /* 0x0003e40000100800 */
.L_x_9:
[----:B------:R-:W-:-:S08]  /*1030*/  NOP ;  /* 0x0000000000007918 */ /* 0x000fd00000000000 */
[----:B------:R-:W2:Y:S02]  /*1040*/  USETMAXREG.TRY_ALLOC.CTAPOOL UP0, 0xe8 ;  /* 0x000000e8000079c8 */ /* 0x000ea40008000600 */
[----:B--2---:R-:W-:-:S13]  /*1050*/  PLOP3.LUT P0, PT, PT, PT, UP0, 0x80, 0x0 ;  /* 0x000000000000781c */ /* 0x004fda0003f0f008 */
[----:B------:R-:W-:Y:S05]  /*1060*/  @!P0 BRA `(.L_x_9) ;  /* 0xfffffffc00f08947 */ /* 0x000fea000383ffff */
[----:B------:R-:W-:Y:S01]  /*1070*/  ULDC.64 UR4, c[0x0][0x598] ;  /* 0x0001660000047ab9 */ /* 0x000fe20000000a00 */
[----:B------:R-:W-:Y:S01]  /*1080*/  ULDC.64 UR48, c[0x0][0x208] ;  /* 0x0000820000307ab9 */ /* 0x000fe20000000a00 */
[----:B------:R-:W-:-:S04]  /*1090*/  ISETP.NE.U32.AND P0, PT, RZ, UR4, PT ;  /* 0x00000004ff007c0c */ /* 0x000fc8000bf05070 */
[----:B------:R-:W-:-:S13]  /*10a0*/  ISETP.NE.AND.EX P0, PT, RZ, UR5, PT, P0 ;  /* 0x00000005ff007c0c */ /* 0x000fda000bf05300 */
[----:B------:R-:W-:Y:S05]  /*10b0*/  @!P0 BRA `(.L_x_12) ;  /* 0x0000000000208947 */ /* 0x000fea0003800000 */
[----:B-1----:R-:W1:Y:S02]  /*10c0*/  LDC.64 R2, c[0x0][0x598] ;  /* 0x00016600ff027b82 */ /* 0x002e640000000a00 */
[----:B-1----:R-:W2:Y:S02]  /*10d0*/  LDG.E.64 R2, desc[UR48][R2.64] ;  /* 0x0000003002027981 */ /* 0x002ea4000c1e1b00 */
[----:B--2---:R-:W-:-:S04]  /*10e0*/  ISETP.NE.U32.AND P0, PT, R2, RZ, PT ;  /* 0x000000ff0200720c */ /* 0x004fc80003f05070 */
[----:B------:R-:W-:-:S13]  /*10f0*/  ISETP.NE.AND.EX P0, PT, R3, RZ, PT, P0 ;  /* 0x000000ff0300720c */ /* 0x000fda0003f05300 */
[----:B------:R-:W-:Y:S05]  /*1100*/  @!P0 BRA `(.L_x_12) ;  /* 0x00000000000c8947 */ /* 0x000fea0003800000 */
[----:B------:R-:W2:Y:S02]  /*1110*/  LD.E R2, desc[UR48][R2.64] ;  /* 0x0000003002027980 */ /* 0x000ea4000c101900 */
[----:B--2---:R-:W-:Y:S01]  /*1120*/  R2UR UR41, R2 ;  /* 0x00000000022972ca */ /* 0x004fe200000e0000 */
[----:B------:R-:W-:-:S14]  /*1130*/  BRA `(.L_x_13) ;  /* 0x0000000000247947 */ /* 0x000fdc0003800000 */
.L_x_12:
[----:B------:R-:W-:Y:S02]  /*1140*/  ULDC.64 UR4, c[0x0][0x588] ;  /* 0x0001620000047ab9 */ /* 0x000fe40000000a00 */
[----:B------:R-:W-:-:S04]  /*1150*/  ISETP.NE.U32.AND P0, PT, RZ, UR4, PT ;  /* 0x00000004ff007c0c */ /* 0x000fc8000bf05070 */
[----:B------:R-:W-:-:S13]  /*1160*/  ISETP.NE.AND.EX P0, PT, RZ, UR5, PT, P0 ;  /* 0x00000005ff007c0c */ /* 0x000fda000bf05300 */
[----:B------:R-:W-:Y:S05]  /*1170*/  @!P0 BRA `(.L_x_14) ;  /* 0x0000000000108947 */ /* 0x000fea0003800000 */
[----:B-1----:R-:W1:Y:S02]  /*1180*/  LDC.64 R2, c[0x0][0x588] ;  /* 0x00016200ff027b82 */ /* 0x002e640000000a00 */
[----:B-1----:R-:W2:Y:S02]  /*1190*/  LDG.E R2, desc[UR48][R2.64] ;  /* 0x0000003002027981 */ /* 0x002ea4000c1e1900 */
[----:B--2---:R-:W-:Y:S01]  /*11a0*/  R2UR UR41, R2 ;  /* 0x00000000022972ca */ /* 0x004fe200000e0000 */
[----:B------:R-:W-:-:S14]  /*11b0*/  BRA `(.L_x_13) ;  /* 0x0000000000047947 */ /* 0x000fdc0003800000 */
.L_x_14:
[----:B------:R-:W-:-:S05]  /*11c0*/  ULDC UR41, c[0x0][0x580] ;  /* 0x0001600000297ab9 */ /* 0x000fca0000000800 */
.L_x_13:
[----:B------:R-:W-:Y:S02]  /*11d0*/  ULDC.64 UR4, c[0x0][0x5a0] ;  /* 0x0001680000047ab9 */ /* 0x000fe40000000a00 */
        /* <DEDUP_REMOVED lines=11> */
.L_x_15:
        /* <DEDUP_REMOVED lines=8> */
.L_x_17:
[----:B------:R-:W-:-:S05]  /*1310*/  ULDC UR40, c[0x0][0x584] ;  /* 0x0001610000287ab9 */ /* 0x000fca0000000800 */
.L_x_16:
[----:B------:R-:W-:-:S13]  /*1320*/  LOP3.LUT P0, RZ, R4, 0xff, RZ, 0xc0, !PT ;  /* 0x000000ff04ff7812 */ /* 0x000fda000780c0ff */
[----:B------:R-:W-:Y:S05]  /*1330*/  @!P0 EXIT ;  /* 0x000000000000894d */ /* 0x000fea0003800000 */
[----:B------:R-:W-:Y:S01]  /*1340*/  ULDC UR4, c[0x0][0x28c] ;  /* 0x0000a30000047ab9 */ /* 0x000fe20000000800 */
[----:B------:R-:W-:Y:S02]  /*1350*/  ULOP3.LUT UR8, UR7, 0x1, URZ, 0xfc, !UPT ;  /* 0x0000000107087892 */ /* 0x000fe4000f8efc3f */
[----:B------:R-:W-:-:S04]  /*1360*/  UIADD3 UR4, UR4, 0x3f, URZ ;  /* 0x0000003f04047890 */ /* 0x000fc8000fffe03f */
[----:B------:R-:W-:-:S04]  /*1370*/  USHF.R.S32.HI UR5, URZ, 0x1f, UR4 ;  /* 0x0000001f3f057899 */ /* 0x000fc80008011404 */
[----:B------:R-:W-:-:S03]  /*1380*/  ULEA.HI UR5, UR5, UR4, URZ, 0x6 ;  /* 0x0000000405057291 */ /* 0x000fc6000f8f303f */
[----:B------:R-:W-:Y:S01]  /*1390*/  UMOV UR4, URZ ;  /* 0x0000003f00047c82 */ /* 0x000fe20008000000 */
[----:B------:R-:W-:-:S03]  /*13a0*/  USHF.R.S32.HI UR11, URZ, 0x6, UR5 ;  /* 0x000000063f0b7899 */ /* 0x000fc60008011405 */
[----:B------:R-:W-:-:S09]  /*13b0*/  UMOV UR5, URZ ;  /* 0x0000003f00057c82 */ /* 0x000fd20008000000 */
.L_x_268:
[----:B-1----:R-:W1:Y:S01]  /*13c0*/  S2R R0, SR_TID.X ;  /* 0x0000000000007919 */ /* 0x002e620000002100 */
[----:B--2---:R-:W2:Y:S01]  /*13d0*/  S2UR UR16, SR_CgaCtaId ;  /* 0x00000000001079c3 */ /* 0x004ea20000008800 */
[----:B------:R-:W-:Y:S01]  /*13e0*/  UMOV UR15, 0x400 ;  /* 0x00000400000f7882 */ /* 0x000fe20000000000 */
[----:B------:R-:W-:Y:S01]  /*13f0*/  UMOV UR6, URZ ;  /* 0x0000003f00067c82 */ /* 0x000fe20008000000 */
[----:B------:R-:W-:Y:S01]  /*1400*/  UMOV UR12, URZ ;  /* 0x0000003f000c7c82 */ /* 0x000fe20008000000 */
[----:B------:R-:W-:Y:S01]  /*1410*/  UMOV UR13, URZ ;  /* 0x0000003f000d7c82 */ /* 0x000fe20008000000 */
[----:B------:R-:W-:Y:S01]  /*1420*/  UMOV UR46, UR5 ;  /* 0x00000005002e7c82 */ /* 0x000fe20008000000 */
[----:B------:R-:W-:Y:S01]  /*1430*/  IMAD.MOV.U32 R224, RZ, RZ, RZ ;  /* 0x000000ffffe07224 */ /* 0x000fe200078e00ff */
[----:B------:R-:W-:Y:S01]  /*1440*/  CS2R R222, SRZ ;  /* 0x0000000000de7805 */ /* 0x000fe2000001ff00 */
[----:B0--3--:R-:W3:Y:S01]  /*1450*/  LDC R2, c[0x0][0x28c] ;  /* 0x0000a300ff027b82 */ /* 0x009ee20000000800 */
[----:B------:R-:W-:-:S02]  /*1460*/  CS2R R220, SRZ ;  /* 0x0000000000dc7805 */ /* 0x000fc4000001ff00 */
[----:B------:R-:W-:Y:S02]  /*1470*/  CS2R R218, SRZ ;  /* 0x0000000000da7805 */ /* 0x000fe4000001ff00 */
[----:B------:R-:W-:Y:S02]  /*1480*/  CS2R R216, SRZ ;  /* 0x0000000000d87805 */ /* 0x000fe4000001ff00 */
[----:B------:R-:W-:Y:S02]  /*1490*/  CS2R R214, SRZ ;  /* 0x0000000000d67805 */ /* 0x000fe4000001ff00 */
[----:B------:R-:W-:Y:S02]  /*14a0*/  CS2R R212, SRZ ;  /* 0x0000000000d47805 */ /* 0x000fe4000001ff00 */
[----:B------:R-:W-:Y:S02]  /*14b0*/  CS2R R210, SRZ ;  /* 0x0000000000d27805 */ /* 0x000fe4000001ff00 */
        /* <DEDUP_REMOVED lines=16> */
[----:B-1----:R-:W-:Y:S02]  /*15c0*/  LOP3.LUT R0, R0, 0x80, RZ, 0xc0, !PT ;  /* 0x0000008000007812 */ /* 0x002fe400078ec0ff */
[----:B------:R-:W-:Y:S02]  /*15d0*/  CS2R R176, SRZ ;  /* 0x0000000000b07805 */ /* 0x000fe4000001ff00 */
[----:B---3--:R-:W-:-:S02]  /*15e0*/  ISETP.GE.AND P0, PT, R2, 0x1, PT ;  /* 0x000000010200780c */ /* 0x008fc40003f06270 */
[----:B------:R-:W-:Y:S02]  /*15f0*/  CS2R R174, SRZ ;  /* 0x0000000000ae7805 */ /* 0x000fe4000001ff00 */
[----:B------:R-:W-:Y:S02]  /*1600*/  SHF.R.U32.HI R0, RZ, 0x7, R0 ;  /* 0x00000007ff007819 */ /* 0x000fe40000011600 */
[----:B------:R-:W-:Y:S02]  /*1610*/  CS2R R172, SRZ ;  /* 0x0000000000ac7805 */ /* 0x000fe4000001ff00 */
[----:B------:R-:W-:Y:S02]  /*1620*/  CS2R R170, SRZ ;  /* 0x0000000000aa7805 */ /* 0x000fe4000001ff00 */
[----:B------:R-:W-:Y:S02]  /*1630*/  CS2R R168, SRZ ;  /* 0x0000000000a87805 */ /* 0x000fe4000001ff00 */
[----:B------:R-:W-:-:S02]  /*1640*/  CS2R R166, SRZ ;  /* 0x0000000000a67805 */ /* 0x000fc4000001ff00 */
[----:B------:R-:W-:Y:S01]  /*1650*/  CS2R R164, SRZ ;  /* 0x0000000000a47805 */ /* 0x000fe2000001ff00 */
[----:B------:R-:W1:Y:S01]  /*1660*/  SHFL.IDX PT, R0, R0, RZ, 0x1f ;  /* 0x00001fff00007589 */ /* 0x000e6200000e0000 */
        /* <DEDUP_REMOVED lines=14> */
[----:B0-----:R-:W-:Y:S02]  /*1750*/  CS2R R22, SRZ ;  /* 0x0000000000167805 */ /* 0x001fe4000001ff00 */
        /* <DEDUP_REMOVED lines=8> */
[----:B-1----:R-:W-:Y:S02]  /*17e0*/  R2UR UR10, R0 ;  /* 0x00000000000a72ca */ /* 0x002fe400000e0000 */
[----:B------:R-:W-:Y:S02]  /*17f0*/  CS2R R4, SRZ ;  /* 0x0000000000047805 */ /* 0x000fe4000001ff00 */
[----:B------:R-:W-:Y:S01]  /*1800*/  CS2R R2, SRZ ;  /* 0x0000000000027805 */ /* 0x000fe2000001ff00 */
[----:B------:R-:W-:Y:S01]  /*1810*/  IMAD.MOV.U32 R0, RZ, RZ, RZ ;  /* 0x000000ffff007224 */ /* 0x000fe200078e00ff */
[----:B------:R-:W-:Y:S01]  /*1820*/  CS2R R128, SRZ ;  /* 0x0000000000807805 */ /* 0x000fe2000001ff00 */
[----:B------:R-:W-:Y:S01]  /*1830*/  IMAD.U32 R225, RZ, RZ, UR4 ;  /* 0x00000004ffe17e24 */ /* 0x000fe2000f8e00ff */
[----:B------:R-:W-:Y:S02]  /*1840*/  CS2R R130, SRZ ;  /* 0x0000000000827805 */ /* 0x000fe4000001ff00 */
[----:B------:R-:W-:-:S02]  /*1850*/  CS2R R132, SRZ ;  /* 0x0000000000847805 */ /* 0x000fc4000001ff00 */
[----:B------:R-:W-:Y:S02]  /*1860*/  CS2R R134, SRZ ;  /* 0x0000000000867805 */ /* 0x000fe4000001ff00 */
[----:B------:R-:W-:Y:S02]  /*1870*/  CS2R R120, SRZ ;  /* 0x0000000000787805 */ /* 0x000fe4000001ff00 */
[----:B------:R-:W-:Y:S02]  /*1880*/  CS2R R122, SRZ ;  /* 0x00000000007a7805 */ /* 0x000fe4000001ff00 */
[----:B------:R-:W-:Y:S02]  /*1890*/  CS2R R124, SRZ ;  /* 0x00000000007c7805 */ /* 0x000fe4000001ff00 */
[----:B------:R-:W-:Y:S01]  /*18a0*/  CS2R R126, SRZ ;  /* 0x00000000007e7805 */ /* 0x000fe2000001ff00 */
[----:B------:R-:W-:Y:S01]  /*18b0*/  ULEA.HI UR9, UR10, UR10, URZ, 0x1 ;  /* 0x0000000a0a097291 */ /* 0x000fe2000f8f083f */
[----:B------:R-:W-:-:S02]  /*18c0*/  CS2R R112, SRZ ;  /* 0x0000000000707805 */ /* 0x000fc4000001ff00 */
[----:B------:R-:W-:Y:S02]  /*18d0*/  CS2R R114, SRZ ;  /* 0x0000000000727805 */ /* 0x000fe4000001ff00 */
[----:B------:R-:W-:Y:S01]  /*18e0*/  CS2R R116, SRZ ;  /* 0x0000000000747805 */ /* 0x000fe2000001ff00 */
[----:B------:R-:W-:Y:S01]  /*18f0*/  ULOP3.LUT UR14, UR9, 0xffffe, URZ, 0xc0, !UPT ;  /* 0x000ffffe090e7892 */ /* 0x000fe2000f8ec03f */
[----:B------:R-:W-:Y:S01]  /*1900*/  CS2R R118, SRZ ;  /* 0x0000000000767805 */ /* 0x000fe2000001ff00 */
[----:B--2---:R-:W-:Y:S01]  /*1910*/  ULEA UR9, UR16, UR15, 0x18 ;  /* 0x0000000f10097291 */ /* 0x004fe2000f8ec03f */
[----:B------:R-:W-:Y:S01]  /*1920*/  CS2R R104, SRZ ;  /* 0x0000000000687805 */ /* 0x000fe2000001ff00 */
[----:B------:R-:W-:Y:S01]  /*1930*/  UIADD3 UR14, UR10, -UR14, URZ ;  /* 0x8000000e0a0e7290 */ /* 0x000fe2000fffe03f */
[----:B------:R-:W-:Y:S02]  /*1940*/  CS2R R106, SRZ ;  /* 0x00000000006a7805 */ /* 0x000fe4000001ff00 */
[----:B------:R-:W-:-:S02]  /*1950*/  CS2R R108, SRZ ;  /* 0x00000000006c7805 */ /* 0x000fc4000001ff00 */
[----:B------:R-:W-:Y:S01]  /*1960*/  CS2R R110, SRZ ;  /* 0x00000000006e7805 */ /* 0x000fe2000001ff00 */
[----:B------:R-:W-:Y:S01]  /*1970*/  ULEA UR14, UR14, UR9, 0xc ;  /* 0x000000090e0e7291 */ /* 0x000fe2000f8e603f */
[----:B------:R-:W-:Y:S02]  /*1980*/  CS2R R96, SRZ ;  /* 0x0000000000607805 */ /* 0x000fe4000001ff00 */
[----:B------:R-:W-:Y:S02]  /*1990*/  CS2R R98, SRZ ;  /* 0x0000000000627805 */ /* 0x000fe4000001ff00 */
[----:B------:R-:W-:Y:S01]  /*19a0*/  CS2R R100, SRZ ;  /* 0x0000000000647805 */ /* 0x000fe2000001ff00 */
[----:B------:R-:W-:Y:S01]  /*19b0*/  UIADD3 UR14, UR14, 0x180, URZ ;  /* 0x000001800e0e7890 */ /* 0x000fe2000fffe03f */
[----:B------:R-:W-:Y:S02]  /*19c0*/  CS2R R102, SRZ ;  /* 0x0000000000667805 */ /* 0x000fe4000001ff00 */
[----:B------:R-:W-:-:S02]  /*19d0*/  CS2R R88, SRZ ;  /* 0x0000000000587805 */ /* 0x000fc4000001ff00 */
[----:B------:R-:W-:Y:S01]  /*19e0*/  CS2R R90, SRZ ;  /* 0x00000000005a7805 */ /* 0x000fe2000001ff00 */
[----:B------:R-:W-:Y:S01]  /*19f0*/  USHF.R.U32.HI UR10, URZ, 0x4, UR14 ;  /* 0x000000043f0a7899 */ /* 0x000fe2000801160e */
[----:B------:R-:W-:Y:S02]  /*1a00*/  CS2R R92, SRZ ;  /* 0x00000000005c7805 */ /* 0x000fe4000001ff00 */
[----:B------:R-:W-:Y:S02]  /*1a10*/  CS2R R94, SRZ ;  /* 0x00000000005e7805 */ /* 0x000fe4000001ff00 */
[----:B------:R-:W-:Y:S01]  /*1a20*/  CS2R R80, SRZ ;  /* 0x0000000000507805 */ /* 0x000fe2000001ff00 */
[----:B------:R-:W-:Y:S01]  /*1a30*/  ULOP3.LUT UR10, UR10, 0x3fff, URZ, 0xc0, !UPT ;  /* 0x00003fff0a0a7892 */ /* 0x000fe2000f8ec03f */
        /* <DEDUP_REMOVED lines=30> */
[----:B------:R-:W-:Y:S01]  /*1c20*/  CS2R R30, SRZ ;  /* 0x00000000001e7805 */ /* 0x000fe2000001ff00 */
[----:B------:R-:W-:Y:S06]  /*1c30*/  @!P0 BRA `(.L_x_18) ;  /* 0x0000001000fc8947 */ /* 0x000fec0003800000 */
[----:B------:R-:W-:-:S06]  /*1c40*/  UISETP.NE.AND UP0, UPT, UR8, 0x3, UPT ;  /* 0x000000030800788c */ /* 0x000fcc000bf05270 */
[----:B------:R-:W-:-:S13]  /*1c50*/  PLOP3.LUT P1, PT, PT, PT, UP0, 0x80, 0x0 ;  /* 0x000000000000781c */ /* 0x000fda0003f2f008 */
[----:B------:R-:W-:Y:S05]  /*1c60*/  @!P1 BRA `(.L_x_19) ;  /* 0x0000000000049947 */ /* 0x000fea0003800000 */
[----:B------:R-:W-:Y:S01]  /*1c70*/  BPT.TRAP 0x1 ;  /* 0x000000040000795c */ /* 0x000fe20000300000 */
.L_x_19:
[----:B------:R-:W-:Y:S01]  /*1c80*/  ULEA UR12, UR5, UR9, 0x3 ;  /* 0x00000009050c7291 */ /* 0x000fe2000f8e183f */
[----:B------:R-:W-:-:S05]  /*1c90*/  IMAD.U32 R0, RZ, RZ, UR4 ;  /* 0x00000004ff007e24 */ /* 0x000fca000f8e00ff */
[----:B------:R-:W-:-:S04]  /*1ca0*/  SHF.L.U32 R0, R0, 0x1f, RZ ;  /* 0x0000001f00007819 */ /* 0x000fc800000006ff */
[----:B------:R0:W1:Y:S01]  /*1cb0*/  SYNCS.PHASECHK.TRANS64.TRYWAIT P0, [UR12], R0 ;  /* 0x00000000ff0075a7 */ /* 0x000062000800014c */
[----:B------:R-:W-:Y:S05]  /*1cc0*/  @!P1 BRA `(.L_x_20) ;  /* 0x0000000000049947 */ /* 0x000fea0003800000 */
[----:B------:R-:W-:Y:S01]  /*1cd0*/  BPT.TRAP 0x1 ;  /* 0x000000040000795c */ /* 0x000fe20000300000 */
.L_x_20:
[----:B------:R-:W-:Y:S01]  /*1ce0*/  UMOV UR6, 0x2 ;  /* 0x0000000200067882 */ /* 0x000fe20000000000 */
[----:B------:R-:W-:Y:S01]  /*1cf0*/  IMAD.MOV.U32 R224, RZ, RZ, RZ ;  /* 0x000000ffffe07224 */ /* 0x000fe200078e00ff */
[----:B-1----:R-:W-:Y:S06]  /*1d00*/  @P0 BRA `(.L_x_21) ;  /* 0x0000000000080947 */ /* 0x002fec0003800000 */
[----:B------:R-:W1:Y:S02]  /*1d10*/  SYNCS.PHASECHK.TRANS64.TRYWAIT P0, [UR12], R0 ;  /* 0x00000000ff0075a7 */ /* 0x000e64000800014c */
[----:B-1----:R-:W-:Y:S05]  /*1d20*/  @!P0 BRA `(.L_x_22) ;  /* 0x000000cc003c8947 */ /* 0x002fea0003800000 */
.L_x_21:
[----:B------:R-:W-:Y:S01]  /*1d30*/  UIADD3 UR12, UR9, 0x24180, URZ ;  /* 0x00024180090c7890 */ /* 0x000fe2000fffe03f */
[----:B------:R-:W-:Y:S01]  /*1d40*/  WARPGROUP.ARRIVE ;  /* 0x00000000000079c5 */ /* 0x000fe20000000000 */
[----:B------:R-:W-:Y:S01]  /*1d50*/  ULOP3.LUT UR43, UR10, 0x10000, URZ, 0xfc, !UPT ;  /* 0x000100000a2b7892 */ /* 0x000fe2000f8efc3f */
[----:B------:R-:W-:Y:S01]  /*1d60*/  CS2R R222, SRZ ;  /* 0x0000000000de7805 */ /* 0x000fe2000001ff00 */
[----:B------:R-:W-:Y:S01]  /*1d70*/  USHF.R.U32.HI UR12, URZ, 0x4, UR12 ;  /* 0x000000043f0c7899 */ /* 0x000fe2000801160c */
[----:B------:R-:W-:Y:S01]  /*1d80*/  CS2R R220, SRZ ;  /* 0x0000000000dc7805 */ /* 0x000fe2000001ff00 */
[----:B------:R-:W-:Y:S01]  /*1d90*/  ULEA UR43, UR5, UR43, 0xa ;  /* 0x0000002b052b7291 */ /* 0x000fe2000f8e503f */
[----:B------:R-:W-:Y:S01]  /*1da0*/  CS2R R218, SRZ ;  /* 0x0000000000da7805 */ /* 0x000fe2000001ff00 */
[----:B------:R-:W-:Y:S01]  /*1db0*/  ULOP3.LUT UR12, UR12, 0x3fff, URZ, 0xc0, !UPT ;  /* 0x00003fff0c0c7892 */ /* 0x000fe2000f8ec03f */
[----:B------:R-:W-:Y:S01]  /*1dc0*/  CS2R R216, SRZ ;  /* 0x0000000000d87805 */ /* 0x000fe2000001ff00 */
[----:B------:R-:W-:Y:S01]  /*1dd0*/  UMOV UR13, 0x80000020 ;  /* 0x80000020000d7882 */ /* 0x000fe20000000000 */
[----:B------:R-:W-:Y:S01]  /*1de0*/  UMOV UR15, 0x80000020 ;  /* 0x80000020000f7882 */ /* 0x000fe20000000000 */
[----:B------:R-:W-:Y:S01]  /*1df0*/  ULOP3.LUT UR12, UR12, 0x10000, URZ, 0xfc, !UPT ;  /* 0x000100000c0c7892 */ /* 0x000fe2000f8efc3f */
[----:B------:R-:W-:Y:S01]  /*1e00*/  CS2R R214, SRZ ;  /* 0x0000000000d67805 */ /* 0x000fe2000001ff00 */
[----:B------:R-:W-:Y:S01]  /*1e10*/  UMOV UR21, UR13 ;  /* 0x0000000d00157c82 */ /* 0x000fe20008000000 */
[----:B------:R-:W-:Y:S01]  /*1e20*/  UMOV UR23, 0x80000020 ;  /* 0x8000002000177882 */ /* 0x000fe20000000000 */
[----:B------:R-:W-:Y:S01]  /*1e30*/  UIMAD UR44, UR5, 0x1c0, UR12 ;  /* 0x000001c0052c78a4 */ /* 0x000fe2000f8e020c */
[----:B------:R-:W-:Y:S01]  /*1e40*/  CS2R R212, SRZ ;  /* 0x0000000000d47805 */ /* 0x000fe2000001ff00 */
[----:B------:R-:W-:Y:S01]  /*1e50*/  UMOV UR25, UR13 ;  /* 0x0000000d00197c82 */ /* 0x000fe20008000000 */
[----:B------:R-:W-:Y:S01]  /*1e60*/  UMOV UR12, UR43 ;  /* 0x0000002b000c7c82 */ /* 0x000fe20008000000 */
[----:B------:R-:W-:Y:S01]  /*1e70*/  UIADD3 UR22, UR44, 0x40, URZ ;  /* 0x000000402c167890 */ /* 0x000fe2000fffe03f */
[----:B------:R-:W-:Y:S01]  /*1e80*/  CS2R R210, SRZ ;  /* 0x0000000000d27805 */ /* 0x000fe2000001ff00 */
[----:B------:R-:W-:Y:S01]  /*1e90*/  UIADD3 UR26, UR44, 0x80, URZ ;  /* 0x000000802c1a7890 */ /* 0x000fe2000fffe03f */
[----:B------:R-:W-:Y:S01]  /*1ea0*/  CS2R R208, SRZ ;  /* 0x0000000000d07805 */ /* 0x000fe2000001ff00 */
[----:B------:R-:W-:Y:S01]  /*1eb0*/  UIADD3 UR18, UR44, 0xc0, URZ ;  /* 0x000000c02c127890 */ /* 0x000fe2000fffe03f */
[----:B------:R-:W-:Y:S01]  /*1ec0*/  CS2R R206, SRZ ;  /* 0x0000000000ce7805 */ /* 0x000fe2000001ff00 */
[----:B------:R-:W-:Y:S01]  /*1ed0*/  UMOV UR14, UR44 ;  /* 0x0000002c000e7c82 */ /* 0x000fe20008000000 */
[----:B------:R-:W-:Y:S01]  /*1ee0*/  UMOV UR20, UR12 ;  /* 0x0000000c00147c82 */ /* 0x000fe20008000000 */
[----:B------:R-:W-:Y:S01]  /*1ef0*/  UIADD3 UR30, UR44, 0x100, URZ ;  /* 0x000001002c1e7890 */ /* 0x000fe2000fffe03f */
[----:B------:R-:W-:Y:S01]  /*1f00*/  QGMMA.64x16x32.F32.E4M3.E4M3 R128, gdesc[UR12], RZ, !UPT ;  /* 0x002000000c8079f3 */ /* 0x000fe2000c7008ff */
[----:B------:R-:W-:Y:S01]  /*1f10*/  UMOV UR24, UR12 ;  /* 0x0000000c00187c82 */ /* 0x000fe20008000000 */
[----:B------:R-:W-:Y:S01]  /*1f20*/  UMOV UR27, 0x80000020 ;  /* 0x80000020001b7882 */ /* 0x000fe20000000000 */
[----:B------:R-:W-:Y:S01]  /*1f30*/  UIADD3 UR34, UR44, 0x140, URZ ;  /* 0x000001402c227890 */ /* 0x000fe2000fffe03f */
[----:B------:R-:W-:Y:S01]  /*1f40*/  QGMMA.64x16x32.F32.E4M3.E4M3 R112, gdesc[UR20], RZ, !UPT ;  /* 0x00200000147079f3 */ /* 0x000fe2000c7008ff */
[----:B------:R-:W-:Y:S01]  /*1f50*/  UMOV UR16, UR12 ;  /* 0x0000000c00107c82 */ /* 0x000fe20008000000 */
[----:B------:R-:W-:Y:S01]  /*1f60*/  UMOV UR17, UR13 ;  /* 0x0000000d00117c82 */ /* 0x000fe20008000000 */
[----:B------:R-:W-:Y:S01]  /*1f70*/  UMOV UR19, 0x80000020 ;  /* 0x8000002000137882 */ /* 0x000fe20000000000 */
[----:B------:R-:W-:Y:S01]  /*1f80*/  UIADD3 UR38, UR44, 0x180, URZ ;  /* 0x000001802c267890 */ /* 0x000fe2000fffe03f */
[----:B------:R-:W-:Y:S01]  /*1f90*/  QGMMA.64x16x32.F32.E4M3.E4M3 R96, gdesc[UR24], RZ, !UPT ;  /* 0x00200000186079f3 */ /* 0x000fe2000c7008ff */
[----:B------:R-:W-:Y:S01]  /*1fa0*/  UMOV UR28, UR12 ;  /* 0x0000000c001c7c82 */ /* 0x000fe20008000000 */
[----:B------:R-:W-:Y:S01]  /*1fb0*/  UMOV UR29, UR13 ;  /* 0x0000000d001d7c82 */ /* 0x000fe20008000000 */
[----:B------:R-:W-:Y:S01]  /*1fc0*/  UMOV UR31, 0x80000020 ;  /* 0x80000020001f7882 */ /* 0x000fe20000000000 */
[----:B------:R-:W-:Y:S01]  /*1fd0*/  QGMMA.64x16x32.F32.E4M3.E4M3 R80, gdesc[UR16], RZ, !UPT ;  /* 0x00200000105079f3 */ /* 0x000fe2000c7008ff */
[----:B------:R-:W-:Y:S01]  /*1fe0*/  UIADD3 UR16, UR43, 0x200, URZ ;  /* 0x000002002b107890 */ /* 0x000fe2000fffe03f */
[----:B------:R-:W-:Y:S01]  /*1ff0*/  CS2R R204, SRZ ;  /* 0x0000000000cc7805 */ /* 0x000fe2000001ff00 */
[----:B------:R-:W-:Y:S01]  /*2000*/  UMOV UR32, UR12 ;  /* 0x0000000c00207c82 */ /* 0x000fe20008000000 */
[----:B------:R-:W-:Y:S01]  /*2010*/  UMOV UR33, UR13 ;  /* 0x0000000d00217c82 */ /* 0x000fe20008000000 */
[----:B------:R-:W-:Y:S01]  /*2020*/  UMOV UR35, 0x80000020 ;  /* 0x8000002000237882 */ /* 0x000fe20000000000 */
[----:B------:R-:W-:Y:S01]  /*2030*/  QGMMA.64x16x32.F32.E4M3.E4M3 R64, gdesc[UR28], RZ, !UPT ;  /* 0x002000001c4079f3 */ /* 0x000fe2000c7008ff */
[----:B------:R-:W-:Y:S01]  /*2040*/  UMOV UR36, UR12 ;  /* 0x0000000c00247c82 */ /* 0x000fe20008000000 */
[----:B------:R-:W-:Y:S01]  /*2050*/  UMOV UR37, UR13 ;  /* 0x0000000d00257c82 */ /* 0x000fe20008000000 */
[----:B------:R-:W-:Y:S01]  /*2060*/  UMOV UR39, 0x80000020 ;  /* 0x8000002000277882 */ /* 0x000fe20000000000 */
[----:B------:R-:W-:Y:S01]  /*2070*/  QGMMA.64x16x32.F32.E4M3.E4M3 R48, gdesc[UR32], RZ, !UPT ;  /* 0x00200000203079f3 */ /* 0x000fe2000c7008ff */
[----:B------:R-:W-:-:S02]  /*2080*/  CS2R R202, SRZ ;  /* 0x0000000000ca7805 */ /* 0x000fc4000001ff00 */
[----:B------:R-:W-:Y:S02]  /*2090*/  CS2R R200, SRZ ;  /* 0x0000000000c87805 */ /* 0x000fe4000001ff00 */
[----:B------:R-:W-:Y:S01]  /*20a0*/  CS2R R198, SRZ ;  /* 0x0000000000c67805 */ /* 0x000fe2000001ff00 */
[----:B------:R-:W-:Y:S01]  /*20b0*/  QGMMA.64x16x32.F32.E4M3.E4M3 R32, gdesc[UR36], RZ, !UPT ;  /* 0x00200000242079f3 */ /* 0x000fe2000c7008ff */
[----:B------:R-:W-:Y:S01]  /*20c0*/  UMOV UR36, UR16 ;  /* 0x0000001000247c82 */ /* 0x000fe20008000000 */
[----:B------:R-:W-:Y:S01]  /*20d0*/  UMOV UR37, 0x80000020 ;  /* 0x8000002000257882 */ /* 0x000fe20000000000 */
[----:B------:R-:W-:Y:S01]  /*20e0*/  UMOV UR32, UR36 ;  /* 0x0000002400207c82 */ /* 0x000fe20008000000 */
[----:B------:R-:W-:Y:S01]  /*20f0*/  UMOV UR33, UR37 ;  /* 0x0000002500217c82 */ /* 0x000fe20008000000 */
[----:B------:R-:W-:Y:S01]  /*2100*/  QGMMA.64x16x32.F32.E4M3.E4M3 R24, gdesc[UR36], RZ, !UPT ;  /* 0x00200000241879f3 */ /* 0x000fe2000c7008ff */
[----:B------:R-:W-:Y:S01]  /*2110*/  UMOV UR28, UR36 ;  /* 0x00000024001c7c82 */ /* 0x000fe20008000000 */
        /* <DEDUP_REMOVED lines=12> */
[----:B------:R-:W-:Y:S01]  /*21e0*/  UIADD3 UR16, UR43, 0x2, URZ ;  /* 0x000000022b107890 */ /* 0x000fe2000fffe03f */
[----:B------:R-:W-:Y:S01]  /*21f0*/  CS2R R196, SRZ ;  /* 0x0000000000c47805 */ /* 0x000fe2000001ff00 */
[----:B------:R-:W-:Y:S01]  /*2200*/  QGMMA.64x16x32.F32.E4M3.E4M3 R88, gdesc[UR24], RZ, !UPT ;  /* 0x00200000185879f3 */ /* 0x000fe2000c7008ff */
[----:B------:R-:W-:Y:S01]  /*2210*/  UIADD3 UR18, UR44, 0x2, URZ ;  /* 0x000000022c127890 */ /* 0x000fe2000fffe03f */
[----:B------:R-:W-:Y:S01]  /*2220*/  CS2R R194, SRZ ;  /* 0x0000000000c27805 */ /* 0x000fe2000001ff00 */
[----:B------:R-:W-:Y:S01]  /*2230*/  UIADD3 UR34, UR44, 0xc2, URZ ;  /* 0x000000c22c227890 */ /* 0x000fe2000fffe03f */
        /* <DEDUP_REMOVED lines=8> */
[----:B------:R-:W-:Y:S01]  /*22c0*/  CS2R R188, SRZ ;  /* 0x0000000000bc7805 */ /* 0x000fe2000001ff00 */
[----:B------:R-:W-:Y:S01]  /*22d0*/  UMOV UR17, 0x80000020 ;  /* 0x8000002000117882 */ /* 0x000fe20000000000 */
[----:B------:R-:W-:Y:S01]  /*22e0*/  UIADD3 UR38, UR44, 0x182, URZ ;  /* 0x000001822c267890 */ /* 0x000fe2000fffe03f */
[----:B------:R-:W-:Y:S01]  /*22f0*/  CS2R R186, SRZ ;  /* 0x0000000000ba7805 */ /* 0x000fe2000001ff00 */
[----:B------:R-:W-:Y:S01]  /*2300*/  UMOV UR19, 0x80000020 ;  /* 0x8000002000137882 */ /* 0x000fe20000000000 */
[----:B------:R-:W-:Y:S01]  /*2310*/  UMOV UR20, UR16 ;  /* 0x0000001000147c82 */ /* 0x000fe20008000000 */
[----:B------:R-:W-:Y:S01]  /*2320*/  UMOV UR21, UR17 ;  /* 0x0000001100157c82 */ /* 0x000fe20008000000 */
[----:B------:R-:W-:Y:S01]  /*2330*/  UMOV UR23, 0x80000020 ;  /* 0x8000002000177882 */ /* 0x000fe20000000000 */
[----:B------:R-:W-:Y:S01]  /*2340*/  QGMMA.64x16x32.F32.E4M3.E4M3 R128, gdesc[UR16], R128 ;  /* 0x00200000108079f3 */ /* 0x000fe20008700880 */
[----:B------:R-:W-:Y:S01]  /*2350*/  UMOV UR12, UR16 ;  /* 0x00000010000c7c82 */ /* 0x000fe20008000000 */
[----:B------:R-:W-:Y:S01]  /*2360*/  UMOV UR13, UR17 ;  /* 0x00000011000d7c82 */ /* 0x000fe20008000000 */
[----:B------:R-:W-:Y:S01]  /*2370*/  UMOV UR15, 0x80000020 ;  /* 0x80000020000f7882 */ /* 0x000fe20000000000 */
[----:B------:R-:W-:Y:S01]  /*2380*/  UIADD3 UR43, UR43, 0x202, URZ ;  /* 0x000002022b2b7890 */ /* 0x000fe2000fffe03f */
[----:B------:R-:W-:Y:S01]  /*2390*/  QGMMA.64x16x32.F32.E4M3.E4M3 R112, gdesc[UR20], R112 ;  /* 0x00200000147079f3 */ /* 0x000fe20008700870 */
[----:B------:R-:W-:Y:S01]  /*23a0*/  UMOV UR32, UR16 ;  /* 0x0000001000207c82 */ /* 0x000fe20008000000 */
[----:B------:R-:W-:Y:S01]  /*23b0*/  UMOV UR33, UR17 ;  /* 0x0000001100217c82 */ /* 0x000fe20008000000 */
[----:B------:R-:W-:Y:S01]  /*23c0*/  UMOV UR35, 0x80000020 ;  /* 0x8000002000237882 */ /* 0x000fe20000000000 */
        /* <DEDUP_REMOVED lines=13> */
[----:B------:R-:W-:Y:S01]  /*24a0*/  ULDC UR12, c[0x0][0x50c] ;  /* 0x00014300000c7ab9 */ /* 0x000fe20000000800 */
[----:B------:R-:W-:Y:S01]  /*24b0*/  CS2R R184, SRZ ;  /* 0x0000000000b87805 */ /* 0x000fe2000001ff00 */
[----:B------:R-:W-:Y:S01]  /*24c0*/  UISETP.NE.AND UP0, UPT, UR12, 0x2, UPT ;  /* 0x000000020c00788c */ /* 0x000fe2000bf05270 */
[----:B------:R-:W-:Y:S01]  /*24d0*/  QGMMA.64x16x32.F32.E4M3.E4M3 R32, gdesc[UR36], R32 ;  /* 0x00200000242079f3 */ /* 0x000fe20008700820 */
[----:B------:R-:W-:Y:S01]  /*24e0*/  UMOV UR36, UR43 ;  /* 0x0000002b00247c82 */ /* 0x000fe20008000000 */
[----:B------:R-:W-:Y:S01]  /*24f0*/  UMOV UR37, 0x80000020 ;  /* 0x8000002000257882 */ /* 0x000fe20000000000 */
[----:B------:R-:W-:Y:S01]  /*2500*/  UMOV UR28, UR36 ;  /* 0x00000024001c7c82 */ /* 0x000fe20008000000 */
[----:B------:R-:W-:Y:S01]  /*2510*/  UMOV UR29, UR37 ;  /* 0x00000025001d7c82 */ /* 0x000fe20008000000 */
[----:B------:R-:W-:Y:S01]  /*2520*/  QGMMA.64x16x32.F32.E4M3.E4M3 R24, gdesc[UR36], R24 ;  /* 0x00200000241879f3 */ /* 0x000fe20008700818 */
[----:B------:R-:W-:Y:S01]  /*2530*/  UMOV UR24, UR36 ;  /* 0x0000002400187c82 */ /* 0x000fe20008000000 */
        /* <DEDUP_REMOVED lines=12> */
[----:B------:R-:W-:-:S02]  /*2600*/  CS2R R182, SRZ ;  /* 0x0000000000b67805 */ /* 0x000fc4000001ff00 */
[----:B------:R-:W-:Y:S01]  /*2610*/  CS2R R180, SRZ ;  /* 0x0000000000b47805 */ /* 0x000fe2000001ff00 */
[----:B------:R-:W-:Y:S01]  /*2620*/  QGMMA.64x16x32.F32.E4M3.E4M3 R88, gdesc[UR12], R88 ;  /* 0x002000000c5879f3 */ /* 0x000fe20008700858 */
[----:B------:R-:W-:Y:S01]  /*2630*/  USEL UR12, URZ, 0x1, UP0 ;  /* 0x000000013f0c7887 */ /* 0x000fe20008000000 */
[----:B------:R-:W-:Y:S02]  /*2640*/  CS2R R178, SRZ ;  /* 0x0000000000b27805 */ /* 0x000fe4000001ff00 */
[----:B------:R-:W-:Y:S01]  /*2650*/  CS2R R176, SRZ ;  /* 0x0000000000b07805 */ /* 0x000fe2000001ff00 */
[----:B------:R-:W-:Y:S01]  /*2660*/  QGMMA.64x16x32.F32.E4M3.E4M3 R104, gdesc[UR20], R104 ;  /* 0x00200000146879f3 */ /* 0x000fe20008700868 */
[----:B------:R-:W-:Y:S02]  /*2670*/  CS2R R174, SRZ ;  /* 0x0000000000ae7805 */ /* 0x000fe4000001ff00 */
[----:B------:R-:W-:Y:S02]  /*2680*/  CS2R R172, SRZ ;  /* 0x0000000000ac7805 */ /* 0x000fe4000001ff00 */
[----:B------:R-:W-:Y:S01]  /*2690*/  ISETP.NE.AND P0, PT, RZ, UR12, PT ;  /* 0x0000000cff007c0c */ /* 0x000fe2000bf05270 */
[----:B------:R-:W-:Y:S01]  /*26a0*/  QGMMA.64x16x32.F32.E4M3.E4M3 R120, gdesc[UR16], R120, gsb0 ;  /* 0x00200000107879f3 */ /* 0x000fe20008000878 */
        /* <DEDUP_REMOVED lines=28> */
[----:B-1----:R-:W-:Y:S01]  /*2870*/  CS2R R2, SRZ ;  /* 0x0000000000027805 */ /* 0x002fe2000001ff00 */
[----:B0-----:R-:W-:Y:S01]  /*2880*/  IMAD.MOV.U32 R0, RZ, RZ, RZ ;  /* 0x000000ffff007224 */ /* 0x001fe200078e00ff */
[----:B------:R-:W-:Y:S06]  /*2890*/  @!P0 BRA `(.L_x_23) ;  /* 0x0000000400c88947 */ /* 0x000fec0003800000 */
[----:B------:R-:W-:Y:S02]  /*28a0*/  WARPGROUP.DEPBAR.LE gsb0, 0x0 ;  /* 0x00008000000079c5 */ /* 0x000fe40000010000 */
[----:B------:R-:W-:-:S01]  /*28b0*/  FADD R0, RZ, R128 ;  /* 0x00000080ff007221 */ /* 0x000fc20000000000 */
[----:B------:R-:W-:Y:S01]  /*28c0*/  FADD R2, RZ, R129 ;  /* 0x00000081ff027221 */ /* 0x000fe20000000000 */
        /* <DEDUP_REMOVED lines=110> */
[----:B------:R-:W-:-:S06]  /*2fb0*/  UMOV UR6, URZ ;  /* 0x0000003f00067c82 */ /* 0x000fcc0008000000 */
.L_x_23:
[----:B------:R-:W-:-:S04]  /*2fc0*/  UIADD3 UR46, UR5, 0x1, URZ ;  /* 0x00000001052e7890 */ /* 0x000fc8000fffe03f */
[----:B------:R-:W-:-:S04]  /*2fd0*/  UISETP.NE.AND UP0, UPT, UR46, 0x9, UPT ;  /* 0x000000092e00788c */ /* 0x000fc8000bf05270 */
[----:B------:R-:W-:Y:S02]  /*2fe0*/  USEL UR13, URZ, 0x1, UP0 ;  /* 0x000000013f0d7887 */ /* 0x000fe40008000000 */
[----:B------:R-:W-:Y:S02]  /*2ff0*/  USEL UR46, UR46, URZ, UP0 ;  /* 0x0000003f2e2e7287 */ /* 0x000fe40008000000 */
[----:B------:R-:W-:-:S06]  /*3000*/  ULOP3.LUT UR13, UR4, UR13, URZ, 0x3c, !UPT ;  /* 0x0000000d040d7292 */ /* 0x000fcc000f8e3c3f */
[----:B------:R-:W-:Y:S01]  /*3010*/  IMAD.U32 R225, RZ, RZ, UR13 ;  /* 0x0000000dffe17e24 */ /* 0x000fe2000f8e00ff */
[----:B------:R-:W-:-:S06]  /*3020*/  UMOV UR13, 0x1 ;  /* 0x00000001000d7882 */ /* 0x000fcc0000000000 */
.L_x_18:
[----:B------:R-:W-:-:S04]  /*3030*/  UISETP.LT.AND UP0, UPT, UR11, 0x1, UPT ;  /* 0x000000010b00788c */ /* 0x000fc8000bf01270 */
[----:B------:R-:W-:-:S04]  /*3040*/  USEL UR14, UR11, 0x1, UP0 ;  /* 0x000000010b0e7887 */ /* 0x000fc80008000000 */
[----:B------:R-:W-:-:S04]  /*3050*/  UIADD3 UR45, UR11, -UR14, URZ ;  /* 0x8000000e0b2d7290 */ /* 0x000fc8000fffe03f */
[----:B------:R-:W-:-:S06]  /*3060*/  UISETP.GE.AND UP0, UPT, UR45, 0x1, UPT ;  /* 0x000000012d00788c */ /* 0x000fcc000bf06270 */
[----:B------:R-:W-:-:S13]  /*3070*/  PLOP3.LUT P0, PT, PT, PT, UP0, 0x80, 0x0 ;  /* 0x000000000000781c */ /* 0x000fda0003f0f008 */
[----:B------:R-:W-:Y:S05]  /*3080*/  @!P0 BRA `(.L_x_24) ;  /* 0x0000001000848947 */ /* 0x000fea0003800000 */
[----:B------:R-:W-:Y:S01]  /*3090*/  UMOV UR44, UR5 ;  /* 0x00000005002c7c82 */ /* 0x000fe20008000000 */
[----:B------:R-:W-:-:S05]  /*30a0*/  ULDC UR43, c[0x0][0x50c] ;  /* 0x00014300002b7ab9 */ /* 0x000fca0000000800 */
.L_x_32:
[----:B------:R-:W-:-:S06]  /*30b0*/  UISETP.NE.AND UP0, UPT, UR8, 0x3, UPT ;  /* 0x000000030800788c */ /* 0x000fcc000bf05270 */
[----:B------:R-:W-:-:S13]  /*30c0*/  PLOP3.LUT P1, PT, PT, PT, UP0, 0x80, 0x0 ;  /* 0x000000000000781c */ /* 0x000fda0003f2f008 */
[----:B------:R-:W-:Y:S05]  /*30d0*/  @!P1 BRA `(.L_x_25) ;  /* 0x0000000000049947 */ /* 0x000fea0003800000 */
[----:B------:R-:W-:Y:S01]  /*30e0*/  BPT.TRAP 0x1 ;  /* 0x000000040000795c */ /* 0x000fe20000300000 */
.L_x_25:
[----:B------:R-:W0:Y:S01]  /*30f0*/  S2UR UR14, SR_CgaCtaId ;  /* 0x00000000000e79c3 */ /* 0x000e220000008800 */
[----:B------:R-:W-:Y:S01]  /*3100*/  UMOV UR9, 0x400 ;  /* 0x0000040000097882 */ /* 0x000fe20000000000 */
[----:B------:R-:W-:Y:S01]  /*3110*/  SHF.L.U32 R226, R225, 0x1f, RZ ;  /* 0x0000001fe1e27819 */ /* 0x000fe200000006ff */
[----:B0-----:R-:W-:-:S04]  /*3120*/  ULEA UR9, UR14, UR9, 0x18 ;  /* 0x000000090e097291 */ /* 0x001fc8000f8ec03f */
[----:B------:R-:W-:-:S09]  /*3130*/  ULEA UR14, UR46, UR9, 0x3 ;  /* 0x000000092e0e7291 */ /* 0x000fd2000f8e183f */
[----:B------:R0:W1:Y:S01]  /*3140*/  SYNCS.PHASECHK.TRANS64.TRYWAIT P0, [UR14], R226 ;  /* 0x000000e2ff0075a7 */ /* 0x000062000800014e */
[----:B------:R-:W-:Y:S05]  /*3150*/  @!P1 BRA `(.L_x_26) ;  /* 0x0000000000049947 */ /* 0x000fea0003800000 */
[----:B------:R-:W-:Y:S01]  /*3160*/  BPT.TRAP 0x1 ;  /* 0x000000040000795c */ /* 0x000fe20000300000 */
.L_x_26:
[----:B-1----:R-:W-:Y:S05]  /*3170*/  @P0 BRA `(.L_x_27) ;  /* 0x0000000000080947 */ /* 0x002fea0003800000 */
[----:B------:R-:W1:Y:S02]  /*3180*/  SYNCS.PHASECHK.TRANS64.TRYWAIT P0, [UR14], R226 ;  /* 0x000000e2ff0075a7 */ /* 0x000e64000800014e */
[----:B-1----:R-:W-:Y:S05]  /*3190*/  @!P0 BRA `(.L_x_28) ;  /* 0x000000b800388947 */ /* 0x002fea0003800000 */
.L_x_27:
[----:B------:R-:W-:Y:S01]  /*31a0*/  UIADD3 UR14, UR9, 0x24180, URZ ;  /* 0x00024180090e7890 */ /* 0x000fe2000fffe03f */
[----:B------:R-:W-:Y:S01]  /*31b0*/  WARPGROUP.ARRIVE ;  /* 0x00000000000079c5 */ /* 0x000fe20000000000 */
[----:B------:R-:W-:Y:S02]  /*31c0*/  UISETP.NE.AND UP0, UPT, UR12, URZ, UPT ;  /* 0x0000003f0c00728c */ /* 0x000fe4000bf05270 */
[----:B------:R-:W-:Y:S02]  /*31d0*/  USHF.R.U32.HI UR14, URZ, 0x4, UR14 ;  /* 0x000000043f0e7899 */ /* 0x000fe4000801160e */
[----:B------:R-:W-:Y:S02]  /*31e0*/  USEL UR13, UR13, URZ, !UP0 ;  /* 0x0000003f0d0d7287 */ /* 0x000fe4000c000000 */
[----:B------:R-:W-:Y:S02]  /*31f0*/  ULOP3.LUT UR14, UR14, 0x3fff, URZ, 0xc0, !UPT ;  /* 0x00003fff0e0e7892 */ /* 0x000fe4000f8ec03f */
[----:B------:R-:W-:-:S02]  /*3200*/  ULOP3.LUT UR47, UR10, 0x10000, URZ, 0xfc, !UPT ;  /* 0x000100000a2f7892 */ /* 0x000fc4000f8efc3f */
[----:B------:R-:W-:Y:S02]  /*3210*/  ULOP3.LUT UR14, UR14, 0x10000, URZ, 0xfc, !UPT ;  /* 0x000100000e0e7892 */ /* 0x000fe4000f8efc3f */
[----:B------:R-:W-:Y:S02]  /*3220*/  UISETP.NE.U32.AND UP0, UPT, UR13, URZ, UPT ;  /* 0x0000003f0d00728c */ /* 0x000fe4000bf05070 */
[----:B------:R-:W-:Y:S02]  /*3230*/  UIMAD UR50, UR46, 0x1c0, UR14 ;  /* 0x000001c02e3278a4 */ /* 0x000fe4000f8e020e */
[----:B------:R-:W-:Y:S02]  /*3240*/  ULEA UR47, UR46, UR47, 0xa ;  /* 0x0000002f2e2f7291 */ /* 0x000fe4000f8e503f */
[----:B------:R-:W-:Y:S02]  /*3250*/  UIADD3 UR18, UR50, 0x40, URZ ;  /* 0x0000004032127890 */ /* 0x000fe4000fffe03f */
[----:B------:R-:W-:-:S02]  /*3260*/  UIADD3 UR30, UR50, 0x80, URZ ;  /* 0x00000080321e7890 */ /* 0x000fc4000fffe03f */
[----:B------:R-:W-:Y:S01]  /*3270*/  UIADD3 UR14, UR50, 0xc0, URZ ;  /* 0x000000c0320e7890 */ /* 0x000fe2000fffe03f */
[----:B------:R-:W-:Y:S01]  /*3280*/  UMOV UR24, UR47 ;  /* 0x0000002f00187c82 */ /* 0x000fe20008000000 */
[----:B------:R-:W-:Y:S01]  /*3290*/  UMOV UR25, 0x80000020 ;  /* 0x8000002000197882 */ /* 0x000fe20000000000 */
[----:B------:R-:W-:Y:S01]  /*32a0*/  UMOV UR26, UR50 ;  /* 0x00000032001a7c82 */ /* 0x000fe20008000000 */
[----:B------:R-:W-:Y:S01]  /*32b0*/  UMOV UR27, 0x80000020 ;  /* 0x80000020001b7882 */ /* 0x000fe20000000000 */
[----:B------:R-:W-:Y:S01]  /*32c0*/  UMOV UR16, UR24 ;  /* 0x0000001800107c82 */ /* 0x000fe20008000000 */
[----:B------:R-:W-:Y:S01]  /*32d0*/  UMOV UR17, UR25 ;  /* 0x0000001900117c82 */ /* 0x000fe20008000000 */
[----:B------:R-:W-:Y:S01]  /*32e0*/  UMOV UR19, 0x80000020 ;  /* 0x8000002000137882 */ /* 0x000fe20000000000 */
[----:B------:R-:W-:Y:S01]  /*32f0*/  UIADD3 UR22, UR50, 0x100, URZ ;  /* 0x0000010032167890 */ /* 0x000fe2000fffe03f */
[----:B------:R-:W-:Y:S01]  /*3300*/  QGMMA.64x16x32.F32.E4M3.E4M3 R128, gdesc[UR24], R128, UP0 ;  /* 0x00200000188079f3 */ /* 0x000fe2000bf00880 */
        /* <DEDUP_REMOVED lines=13> */
[----:B------:R-:W-:Y:S01]  /*33e0*/  QGMMA.64x16x32.F32.E4M3.E4M3 R80, gdesc[UR12], R80, UP0 ;  /* 0x002000000c5079f3 */ /* 0x000fe2000bf00850 */
[----:B------:R-:W-:Y:S01]  /*33f0*/  UIADD3 UR12, UR47, 0x200, URZ ;  /* 0x000002002f0c7890 */ /* 0x000fe2000fffe03f */
[----:B------:R-:W-:Y:S01]  /*3400*/  UMOV UR32, UR24 ;  /* 0x0000001800207c82 */ /* 0x000fe20008000000 */
[----:B------:R-:W-:Y:S01]  /*3410*/  UMOV UR33, UR25 ;  /* 0x0000001900217c82 */ /* 0x000fe20008000000 */
[----:B------:R-:W-:Y:S01]  /*3420*/  UMOV UR35, 0x80000020 ;  /* 0x8000002000237882 */ /* 0x000fe20000000000 */
[----:B------:R-:W-:Y:S01]  /*3430*/  QGMMA.64x16x32.F32.E4M3.E4M3 R64, gdesc[UR20], R64, UP0 ;  /* 0x00200000144079f3 */ /* 0x000fe2000bf00840 */
[----:B------:R-:W-:Y:S01]  /*3440*/  UMOV UR36, UR24 ;  /* 0x0000001800247c82 */ /* 0x000fe20008000000 */
[----:B------:R-:W-:Y:S01]  /*3450*/  UMOV UR37, UR25 ;  /* 0x0000001900257c82 */ /* 0x000fe20008000000 */
[----:B------:R-:W-:Y:S01]  /*3460*/  UMOV UR39, 0x80000020 ;  /* 0x8000002000277882 */ /* 0x000fe20000000000 */
[----:B------:R-:W-:Y:S01]  /*3470*/  QGMMA.64x16x32.F32.E4M3.E4M3 R48, gdesc[UR32], R48, UP0 ;  /* 0x00200000203079f3 */ /* 0x000fe2000bf00830 */
[----:B------:R-:W-:Y:S01]  /*3480*/  UIADD3 UR16, UR47, 0x2, URZ ;  /* 0x000000022f107890 */ /* 0x000fe2000fffe03f */
[----:B------:R-:W-:-:S02]  /*3490*/  UMOV UR17, 0x80000020 ;  /* 0x8000002000117882 */ /* 0x000fc40000000000 */
[----:B------:R-:W-:Y:S01]  /*34a0*/  QGMMA.64x16x32.F32.E4M3.E4M3 R32, gdesc[UR36], R32, UP0 ;  /* 0x00200000242079f3 */ /* 0x000fe2000bf00820 */
[----:B------:R-:W-:Y:S01]  /*34b0*/  UMOV UR36, UR12 ;  /* 0x0000000c00247c82 */ /* 0x000fe20008000000 */
[----:B------:R-:W-:Y:S01]  /*34c0*/  UMOV UR37, 0x80000020 ;  /* 0x8000002000257882 */ /* 0x000fe20000000000 */
[----:B------:R-:W-:Y:S01]  /*34d0*/  UMOV UR32, UR36 ;  /* 0x0000002400207c82 */ /* 0x000fe20008000000 */
[----:B------:R-:W-:Y:S01]  /*34e0*/  UMOV UR33, UR37 ;  /* 0x0000002500217c82 */ /* 0x000fe20008000000 */
[----:B------:R-:W-:Y:S01]  /*34f0*/  QGMMA.64x16x32.F32.E4M3.E4M3 R24, gdesc[UR36], R24, UP0 ;  /* 0x00200000241879f3 */ /* 0x000fe2000bf00818 */
[----:B------:R-:W-:Y:S01]  /*3500*/  UMOV UR20, UR36 ;  /* 0x0000002400147c82 */ /* 0x000fe20008000000 */
        /* <DEDUP_REMOVED lines=12> */
[----:B------:R-:W-:-:S02]  /*35d0*/  UIADD3 UR18, UR50, 0x2, URZ ;  /* 0x0000000232127890 */ /* 0x000fc4000fffe03f */
[----:B------:R-:W-:Y:S01]  /*35e0*/  QGMMA.64x16x32.F32.E4M3.E4M3 R88, gdesc[UR28], R88, UP0 ;  /* 0x002000001c5879f3 */ /* 0x000fe2000bf00858 */
[----:B------:R-:W-:Y:S02]  /*35f0*/  UIADD3 UR14, UR50, 0x42, URZ ;  /* 0x00000042320e7890 */ /* 0x000fe4000fffe03f */
[----:B------:R-:W-:Y:S01]  /*3600*/  UIADD3 UR22, UR50, 0x82, URZ ;  /* 0x0000008232167890 */ /* 0x000fe2000fffe03f */
[----:B------:R-:W-:Y:S01]  /*3610*/  QGMMA.64x16x32.F32.E4M3.E4M3 R104, gdesc[UR36], R104, UP0 ;  /* 0x00200000246879f3 */ /* 0x000fe2000bf00868 */
[----:B------:R-:W-:Y:S02]  /*3620*/  UIADD3 UR30, UR50, 0xc2, URZ ;  /* 0x000000c2321e7890 */ /* 0x000fe4000fffe03f */
[----:B------:R-:W-:Y:S01]  /*3630*/  UIADD3 UR34, UR50, 0x102, URZ ;  /* 0x0000010232227890 */ /* 0x000fe2000fffe03f */
[----:B------:R-:W-:Y:S01]  /*3640*/  QGMMA.64x16x32.F32.E4M3.E4M3 R120, gdesc[UR24], R120, UP0 ;  /* 0x00200000187879f3 */ /* 0x000fe2000bf00878 */
[----:B------:R-:W-:Y:S02]  /*3650*/  UIADD3 UR26, UR50, 0x142, URZ ;  /* 0x00000142321a7890 */ /* 0x000fe4000fffe03f */
[----:B------:R-:W-:Y:S01]  /*3660*/  UIADD3 UR38, UR50, 0x182, URZ ;  /* 0x0000018232267890 */ /* 0x000fe2000fffe03f */
[----:B------:R-:W-:Y:S01]  /*3670*/  UMOV UR19, 0x80000020 ;  /* 0x8000002000137882 */ /* 0x000fe20000000000 */
[----:B------:R-:W-:Y:S01]  /*3680*/  UMOV UR12, UR16 ;  /* 0x00000010000c7c82 */ /* 0x000fe20008000000 */
[----:B------:R-:W-:Y:S01]  /*3690*/  UMOV UR13, UR17 ;  /* 0x00000011000d7c82 */ /* 0x000fe20008000000 */
[----:B------:R-:W-:Y:S01]  /*36a0*/  UMOV UR15, 0x80000020 ;  /* 0x80000020000f7882 */ /* 0x000fe20000000000 */
[----:B------:R-:W-:Y:S01]  /*36b0*/  UMOV UR20, UR16 ;  /* 0x0000001000147c82 */ /* 0x000fe20008000000 */
[----:B------:R-:W-:Y:S01]  /*36c0*/  UMOV UR21, UR17 ;  /* 0x0000001100157c82 */ /* 0x000fe20008000000 */
[----:B------:R-:W-:Y:S01]  /*36d0*/  QGMMA.64x16x32.F32.E4M3.E4M3 R128, gdesc[UR16], R128 ;  /* 0x00200000108079f3 */ /* 0x000fe20008700880 */
[----:B------:R-:W-:Y:S01]  /*36e0*/  UMOV UR23, 0x80000020 ;  /* 0x8000002000177882 */ /* 0x000fe20000000000 */
[----:B------:R-:W-:Y:S01]  /*36f0*/  UIADD3 UR47, UR47, 0x202, URZ ;  /* 0x000002022f2f7890 */ /* 0x000fe2000fffe03f */
[----:B------:R-:W-:Y:S01]  /*3700*/  UMOV UR28, UR16 ;  /* 0x00000010001c7c82 */ /* 0x000fe20008000000 */
[----:B------:R-:W-:Y:S01]  /*3710*/  UMOV UR29, UR17 ;  /* 0x00000011001d7c82 */ /* 0x000fe20008000000 */
[----:B------:R-:W-:Y:S01]  /*3720*/  QGMMA.64x16x32.F32.E4M3.E4M3 R112, gdesc[UR12], R112 ;  /* 0x002000000c7079f3 */ /* 0x000fe20008700870 */
[----:B------:R-:W-:Y:S01]  /*3730*/  UMOV UR31, 0x80000020 ;  /* 0x80000020001f7882 */ /* 0x000fe20000000000 */
        /* <DEDUP_REMOVED lines=12> */
[----:B------:R-:W-:-:S02]  /*3800*/  UIADD3 UR6, UR6, 0x2, URZ ;  /* 0x0000000206067890 */ /* 0x000fc4000fffe03f */
[----:B------:R-:W-:Y:S02]  /*3810*/  QGMMA.64x16x32.F32.E4M3.E4M3 R48, gdesc[UR24], R48 ;  /* 0x00200000183079f3 */ /* 0x000fe40008700830 */
[----:B------:R-:W-:Y:S02]  /*3820*/  UISETP.NE.AND UP0, UPT, UR6, UR43, UPT ;  /* 0x0000002b0600728c */ /* 0x000fe4000bf05270 */
        /* <DEDUP_REMOVED lines=18> */
[----:B------:R-:W-:-:S03]  /*3950*/  UMOV UR17, UR37 ;  /* 0x0000002500117c82 */ /* 0x000fc60008000000 */
[----:B------:R-:W-:Y:S04]  /*3960*/  QGMMA.64x16x32.F32.E4M3.E4M3 R88, gdesc[UR20], R88 ;  /* 0x00200000145879f3 */ /* 0x000fe80008700858 */
[----:B------:R-:W-:Y:S01]  /*3970*/  QGMMA.64x16x32.F32.E4M3.E4M3 R104, gdesc[UR12], R104 ;  /* 0x002000000c6879f3 */ /* 0x000fe20008700868 */
[----:B------:R-:W-:-:S03]  /*3980*/  USEL UR12, URZ, 0x1, UP0 ;  /* 0x000000013f0c7887 */ /* 0x000fc60008000000 */
[----:B------:R-:W-:Y:S03]  /*3990*/  QGMMA.64x16x32.F32.E4M3.E4M3 R120, gdesc[UR16], R120, gsb0 ;  /* 0x00200000107879f3 */ /* 0x000fe60008000878 */
[----:B------:R-:W-:Y:S01]  /*39a0*/  ISETP.NE.AND P0, PT, RZ, UR12, PT ;  /* 0x0000000cff007c0c */ /* 0x000fe2000bf05270 */
[----:B------:R-:W-:-:S12]  /*39b0*/  WARPGROUP.DEPBAR.LE gsb0, 0x1 ;  /* 0x00008000000079c5 */ /* 0x000fd80000010100 */
[----:B------:R-:W-:Y:S05]  /*39c0*/  @!P0 BRA `(.L_x_29) ;  /* 0x0000000400c88947 */ /* 0x000fea0003800000 */
[----:B------:R-:W-:Y:S02]  /*39d0*/  WARPGROUP.DEPBAR.LE gsb0, 0x0 ;  /* 0x00008000000079c5 */ /* 0x000fe40000010000 */
[----:B------:R-:W-:-:S01]  /*39e0*/  FADD R0, R128, R0 ;  /* 0x0000000080007221 */ /* 0x000fc20000000000 */
[----:B------:R-:W-:Y:S01]  /*39f0*/  FADD R2, R129, R2 ;  /* 0x0000000281027221 */ /* 0x000fe20000000000 */
        /* <DEDUP_REMOVED lines=110> */
[----:B------:R-:W-:-:S06]  /*40e0*/  UMOV UR6, URZ ;  /* 0x0000003f00067c82 */ /* 0x000fcc0008000000 */
.L_x_29:
[----:B------:R-:W-:Y:S05]  /*40f0*/  @!P1 BRA `(.L_x_30) ;  /* 0x0000000000049947 */ /* 0x000fea0003800000 */
[----:B------:R-:W-:Y:S01]  /*4100*/  BPT.TRAP 0x1 ;  /* 0x000000040000795c */ /* 0x000fe20000300000 */
.L_x_30:
[----:B01----:R-:W2:Y:S04]  /*4110*/  LDL R226, [R1] ;  /* 0x0000000001e27983 */ /* 0x003ea80000100800 */
[----:B------:R-:W3:Y:S01]  /*4120*/  LDL R227, [R1+0x4] ;  /* 0x0000040001e37983 */ /* 0x000ee20000100800 */
[----:B------:R-:W-:Y:S01]  /*4130*/  UISETP.GT.U32.AND UP0, UPT, UR7, 0x1, UPT ;  /* 0x000000010700788c */ /* 0x000fe2000bf04070 */
[----:B--2---:R-:W-:Y:S01]  /*4140*/  ISETP.NE.AND P0, PT, R226, RZ, PT ;  /* 0x000000ffe200720c */ /* 0x004fe20003f05270 */
[----:B------:R-:W-:-:S12]  /*4150*/  IMAD.U32 R226, RZ, RZ, UR44 ;  /* 0x0000002cffe27e24 */ /* 0x000fd8000f8e00ff */
[----:B------:R-:W-:-:S05]  /*4160*/  @P0 LEA R226, R226, UR9, 0x3 ;  /* 0x00000009e2e20c11 */ /* 0x000fca000f8e18ff */
[----:B------:R-:W-:-:S05]  /*4170*/  @P0 VIADD R226, R226, 0x48 ;  /* 0x00000048e2e20836 */ /* 0x000fca0000000000 */
[----:B---3--:R-:W-:-:S04]  /*4180*/  @P0 PRMT R226, R227, 0x654, R226 ;  /* 0x00000654e3e20816 */ /* 0x008fc800000000e2 */
[----:B------:R0:W-:Y:S01]  /*4190*/  @P0 SYNCS.ARRIVE.TRANS64.RED.A1T0 RZ, [R226+URZ], RZ ;  /* 0x000000ffe2ff09a7 */ /* 0x0001e2000810043f */
[----:B------:R-:W-:-:S13]  /*41a0*/  PLOP3.LUT P0, PT, PT, PT, UP0, 0x80, 0x0 ;  /* 0x000000000000781c */ /* 0x000fda0003f0f008 */
[----:B0-----:R-:W-:Y:S05]  /*41b0*/  @P0 BRA `(.L_x_31) ;  /* 0x0000000000040947 */ /* 0x001fea0003800000 */
[----:B------:R-:W-:Y:S01]  /*41c0*/  BPT.TRAP 0x1 ;  /* 0x000000040000795c */ /* 0x000fe20000300000 */
.L_x_31:
[----:B------:R-:W-:Y:S02]  /*41d0*/  UISETP.GT.AND UP2, UPT, UR45, 0x1, UPT ;  /* 0x000000012d00788c */ /* 0x000fe4000bf44270 */
[----:B------:R-:W-:Y:S02]  /*41e0*/  UIADD3 UR46, UR46, 0x1, URZ ;  /* 0x000000012e2e7890 */ /* 0x000fe4000fffe03f */
[----:B------:R-:W-:Y:S02]  /*41f0*/  UIADD3 UR44, UR44, 0x1, URZ ;  /* 0x000000012c2c7890 */ /* 0x000fe4000fffe03f */
[----:B------:R-:W-:Y:S01]  /*4200*/  PLOP3.LUT P0, PT, PT, PT, UP2, 0x80, 0x0 ;  /* 0x000000000000781c */ /* 0x000fe20003f0f028 */
[----:B------:R-:W-:Y:S02]  /*4210*/  UISETP.NE.AND UP0, UPT, UR46, 0x9, UPT ;  /* 0x000000092e00788c */ /* 0x000fe4000bf05270 */
[----:B------:R-:W-:Y:S02]  /*4220*/  UISETP.NE.AND UP1, UPT, UR44, 0x9, UPT ;  /* 0x000000092c00788c */ /* 0x000fe4000bf25270 */
[----:B------:R-:W-:-:S02]  /*4230*/  USEL UR13, URZ, 0x1, UP0 ;  /* 0x000000013f0d7887 */ /* 0x000fc40008000000 */
[----:B------:R-:W-:Y:S02]  /*4240*/  UIADD3 UR45, UR45, -0x1, URZ ;  /* 0xffffffff2d2d7890 */ /* 0x000fe4000fffe03f */
[----:B------:R-:W-:Y:S02]  /*4250*/  USEL UR46, UR46, URZ, UP0 ;  /* 0x0000003f2e2e7287 */ /* 0x000fe40008000000 */
[----:B------:R-:W-:Y:S01]  /*4260*/  LOP3.LUT R225, R225, UR13, RZ, 0x3c, !PT ;  /* 0x0000000de1e17c12 */ /* 0x000fe2000f8e3cff */
[----:B------:R-:W-:Y:S01]  /*4270*/  USEL UR44, UR44, URZ, UP1 ;  /* 0x0000003f2c2c7287 */ /* 0x000fe20008800000 */
[----:B------:R-:W-:Y:S01]  /*4280*/  UMOV UR13, 0x1 ;  /* 0x00000001000d7882 */ /* 0x000fe20000000000 */
[----:B------:R-:W-:Y:S10]  /*4290*/  @P0 BRA `(.L_x_32) ;  /* 0xffffffec00840947 */ /* 0x000ff4000383ffff */
.L_x_24:
[----:B------:R-:W-:-:S04]  /*42a0*/  UISETP.NE.AND UP0, UPT, UR6, URZ, UPT ;  /* 0x0000003f0600728c */ /* 0x000fc8000bf05270 */
[----:B------:R-:W-:-:S06]  /*42b0*/  USEL UR6, URZ, 0x1, !UP0 ;  /* 0x000000013f067887 */ /* 0x000fcc000c000000 */
[----:B------:R-:W-:-:S13]  /*42c0*/  ISETP.NE.AND P0, PT, RZ, UR6, PT ;  /* 0x00000006ff007c0c */ /* 0x000fda000bf05270 */
[----:B------:R-:W-:Y:S05]  /*42d0*/  @!P0 BRA `(.L_x_33) ;  /* 0x0000000400c48947 */ /* 0x000fea0003800000 */
[----:B------:R-:W-:Y:S02]  /*42e0*/  WARPGROUP.DEPBAR.LE gsb0, 0x0 ;  /* 0x00008000000079c5 */ /* 0x000fe40000010000 */
[----:B------:R-:W-:Y:S01]  /*42f0*/  FADD R0, R128, R0 ;  /* 0x0000000080007221 */ /* 0x000fe20000000000 */
        /* <DEDUP_REMOVED lines=110> */
[----:B------:R-:W-:-:S07]  /*49e0*/  FADD R224, R224, R31 ;  /* 0x0000001fe0e07221 */ /* 0x000fce0000000000 */
.L_x_33:
[----:B------:R-:W-:Y:S02]  /*49f0*/  WARPGROUP.DEPBAR.LE gsb0, 0x0 ;  /* 0x00008000000079c5 */ /* 0x000fe40000010000 */
[----:B------:R-:W0:Y:S02]  /*4a00*/  LDC R24, c[0x0][0x28c] ;  /* 0x0000a300ff187b82 */ /* 0x000e240000000800 */
[----:B0-----:R-:W-:-:S13]  /*4a10*/  ISETP.GE.AND P0, PT, R24, 0x1, PT ;  /* 0x000000011800780c */ /* 0x001fda0003f06270 */
[----:B------:R-:W-:Y:S05]  /*4a20*/  @!P0 BRA `(.L_x_34) ;  /* 0x0000000000648947 */ /* 0x000fea0003800000 */
[----:B------:R-:W-:-:S06]  /*4a30*/  UISETP.NE.AND UP0, UPT, UR8, 0x3, UPT ;  /* 0x000000030800788c */ /* 0x000fcc000bf05270 */
[----:B------:R-:W-:-:S13]  /*4a40*/  PLOP3.LUT P0, PT, PT, PT, UP0, 0x80, 0x0 ;  /* 0x000000000000781c */ /* 0x000fda0003f0f008 */
[----:B------:R-:W-:Y:S05]  /*4a50*/  @!P0 BRA `(.L_x_35) ;  /* 0x0000000000048947 */ /* 0x000fea0003800000 */
[----:B------:R-:W-:Y:S01]  /*4a60*/  BPT.TRAP 0x1 ;  /* 0x000000040000795c */ /* 0x000fe20000300000 */
.L_x_35:
[----:B------:R-:W2:Y:S01]  /*4a70*/  LDL R225, [R1] ;  /* 0x0000000001e17983 */ /* 0x000ea20000100800 */
[----:B------:R-:W-:Y:S01]  /*4a80*/  BSSY B0, `(.L_x_36) ;  /* 0x000000f000007945 */ /* 0x000fe20003800000 */
[----:B--2---:R-:W-:-:S13]  /*4a90*/  ISETP.NE.AND P0, PT, R225, RZ, PT ;  /* 0x000000ffe100720c */ /* 0x004fda0003f05270 */
[----:B------:R-:W-:Y:S05]  /*4aa0*/  @!P0 BRA `(.L_x_37) ;  /* 0x0000000000308947 */ /* 0x000fea0003800000 */
[----:B------:R-:W2:Y:S01]  /*4ab0*/  LDL R225, [R1+0x4] ;  /* 0x0000040001e17983 */ /* 0x000ea20000100800 */
[----:B------:R-:W-:-:S04]  /*4ac0*/  UISETP.LT.AND UP0, UPT, UR11, 0x1, UPT ;  /* 0x000000010b00788c */ /* 0x000fc8000bf01270 */
[----:B------:R-:W-:-:S04]  /*4ad0*/  USEL UR6, UR11, 0x1, UP0 ;  /* 0x000000010b067887 */ /* 0x000fc80008000000 */
[----:B------:R-:W-:-:S04]  /*4ae0*/  UIADD3 UR6, UR5, UR11, -UR6 ;  /* 0x0000000b05067290 */ /* 0x000fc8000fffe806 */
[----:B------:R-:W-:-:S04]  /*4af0*/  UIMAD.WIDE.U32 UR12, UR6, 0x38e38e39, URZ ;  /* 0x38e38e39060c78a5 */ /* 0x000fc8000f8e003f */
[----:B------:R-:W-:-:S04]  /*4b00*/  USHF.R.U32.HI UR12, URZ, 0x1, UR13 ;  /* 0x000000013f0c7899 */ /* 0x000fc8000801160d */
[----:B------:R-:W-:-:S04]  /*4b10*/  UIMAD UR6, UR12, -0x9, UR6 ;  /* 0xfffffff70c0678a4 */ /* 0x000fc8000f8e0206 */
[----:B------:R-:W-:-:S04]  /*4b20*/  ULEA UR6, UR6, UR9, 0x3 ;  /* 0x0000000906067291 */ /* 0x000fc8000f8e183f */
[----:B------:R-:W-:-:S06]  /*4b30*/  UIADD3 UR6, UR6, 0x48, URZ ;  /* 0x0000004806067890 */ /* 0x000fcc000fffe03f */
[----:B------:R-:W-:-:S05]  /*4b40*/  IMAD.U32 R24, RZ, RZ, UR6 ;  /* 0x00000006ff187e24 */ /* 0x000fca000f8e00ff */
[----:B--2---:R-:W-:-:S04]  /*4b50*/  PRMT R24, R225, 0x654, R24 ;  /* 0x00000654e1187816 */ /* 0x004fc80000000018 */
[----:B------:R0:W-:Y:S03]  /*4b60*/  SYNCS.ARRIVE.TRANS64.RED.A1T0 RZ, [R24+URZ], RZ ;  /* 0x000000ff18ff79a7 */ /* 0x0001e6000810043f */
.L_x_37:
[----:B------:R-:W-:Y:S05]  /*4b70*/  BSYNC B0 ;  /* 0x0000000000007941 */ /* 0x000fea0003800000 */
.L_x_36:
[----:B------:R-:W-:-:S06]  /*4b80*/  UISETP.GT.U32.AND UP0, UPT, UR7, 0x1, UPT ;  /* 0x000000010700788c */ /* 0x000fcc000bf04070 */
[----:B------:R-:W-:-:S13]  /*4b90*/  PLOP3.LUT P0, PT, PT, PT, UP0, 0x80, 0x0 ;  /* 0x000000000000781c */ /* 0x000fda0003f0f008 */
[----:B------:R-:W-:Y:S05]  /*4ba0*/  @P0 BRA `(.L_x_34) ;  /* 0x0000000000040947 */ /* 0x000fea0003800000 */
[----:B------:R-:W-:Y:S01]  /*4bb0*/  BPT.TRAP 0x1 ;  /* 0x000000040000795c */ /* 0x000fe20000300000 */
.L_x_34:
[----:B------:R-:W2:Y:S01]  /*4bc0*/  LDL.LU R227, [R1+0x10] ;  /* 0x0000100001e37983 */ /* 0x000ea20000300800 */
[----:B------:R-:W1:Y:S01]  /*4bd0*/  LDC R29, c[0x0][0x288] ;  /* 0x0000a200ff1d7b82 */ /* 0x000e620000000800 */
[----:B------:R-:W0:Y:S01]  /*4be0*/  S2R R226, SR_TID.X ;  /* 0x0000000000e27919 */ /* 0x000e220000002100 */
[----:B------:R-:W-:Y:S02]  /*4bf0*/  UIADD3 UR9, UR11, UR5, URZ ;  /* 0x000000050b097290 */ /* 0x000fe4000fffe03f */
[----:B------:R-:W-:Y:S01]  /*4c00*/  USHF.R.S32.HI UR10, URZ, 0x1f, UR42 ;  /* 0x0000001f3f0a7899 */ /* 0x000fe2000801142a */
[----:B------:R-:W3:Y:S01]  /*4c10*/  LDL.LU R225, [R1+0x14] ;  /* 0x0000140001e17983 */ /* 0x000ee20000300800 */
[----:B------:R-:W-:Y:S01]  /*4c20*/  UISETP.GT.U32.AND UP0, UPT, UR9, 0x8, UPT ;  /* 0x000000080900788c */ /* 0x000fe2000bf04070 */
[----:B------:R-:W-:Y:S01]  /*4c30*/  IMAD.MOV.U32 R40, RZ, RZ, -0x1 ;  /* 0xffffffffff287424 */ /* 0x000fe200078e00ff */
[----:B------:R-:W-:Y:S01]  /*4c40*/  ULDC.64 UR12, c[0x0][0x5d0] ;  /* 0x00017400000c7ab9 */ /* 0x000fe20000000a00 */
[----:B------:R-:W-:Y:S01]  /*4c50*/  ULDC UR14, c[0x0][0x284] ;  /* 0x0000a100000e7ab9 */ /* 0x000fe20000000800 */
[----:B------:R-:W-:-:S02]  /*4c60*/  UIMAD UR5, UR10, UR12, URZ ;  /* 0x0000000c0a0572a4 */ /* 0x000fc4000f8e023f */
[----:B------:R-:W-:Y:S02]  /*4c70*/  UISETP.LT.U32.AND UP0, UPT, UR11, 0x9, UP0 ;  /* 0x000000090b00788c */ /* 0x000fe40008701070 */
[----:B------:R-:W-:Y:S02]  /*4c80*/  UISETP.GE.U32.AND UP1, UPT, UR11, 0x9, UPT ;  /* 0x000000090b00788c */ /* 0x000fe4000bf26070 */
[----:B------:R-:W-:Y:S02]  /*4c90*/  UIMAD UR6, UR42, UR13, UR5 ;  /* 0x0000000d2a0672a4 */ /* 0x000fe4000f8e0205 */
[----:B------:R-:W-:-:S04]  /*4ca0*/  USEL UR5, URZ, 0x1, !UP0 ;  /* 0x000000013f057887 */ /* 0x000fc8000c000000 */
[----:B------:R-:W-:Y:S01]  /*4cb0*/  ULOP3.LUT UR4, UR4, UR5, URZ, 0x3c, !UPT ;  /* 0x0000000504047292 */ /* 0x000fe2000f8e3c3f */
[--C-:B0-----:R-:W-:Y:S01]  /*4cc0*/  SHF.R.U32.HI R24, RZ, 0x2, R226.reuse ;  /* 0x00000002ff187819 */ /* 0x101fe200000116e2 */
[----:B------:R-:W-:Y:S01]  /*4cd0*/  IMAD.SHL.U32 R32, R226, 0x2, RZ ;  /* 0x00000002e2207824 */ /* 0x000fe200078e00ff */
[----:B------:R-:W-:Y:S02]  /*4ce0*/  SHF.R.U32.HI R27, RZ, 0x7, R226 ;  /* 0x00000007ff1b7819 */ /* 0x000fe400000116e2 */
[----:B------:R-:W-:Y:S02]  /*4cf0*/  LOP3.LUT R25, R24, 0x7, RZ, 0xc0, !PT ;  /* 0x0000000718197812 */ /* 0x000fe400078ec0ff */
[----:B------:R-:W-:Y:S02]  /*4d00*/  LOP3.LUT R26, R226, 0x60, RZ, 0xc0, !PT ;  /* 0x00000060e21a7812 */ /* 0x000fe400078ec0ff */
[----:B------:R-:W-:Y:S02]  /*4d10*/  LOP3.LUT R24, R27, 0x1, RZ, 0xc0, !PT ;  /* 0x000000011b187812 */ /* 0x000fe400078ec0ff */
[----:B------:R-:W-:-:S03]  /*4d20*/  SHF.R.U32.HI R28, RZ, 0x1, R26 ;  /* 0x00000001ff1c7819 */ /* 0x000fc6000001161a */
[----:B------:R-:W-:Y:S01]  /*4d30*/  IMAD.SHL.U32 R26, R24, 0x40, RZ ;  /* 0x00000040181a7824 */ /* 0x000fe200078e00ff */
[----:B------:R-:W-:-:S04]  /*4d40*/  IADD3 R27, RZ, -R28, -R25 ;  /* 0x8000001cff1b7210 */ /* 0x000fc80007ffe819 */
[----:B------:R-:W-:Y:S01]  /*4d50*/  LOP3.LUT R43, R26, 0x40, R25, 0xe2, !PT ;  /* 0x000000401a2b7812 */ /* 0x000fe200078ee219 */
[----:B------:R-:W-:Y:S01]  /*4d60*/  IMAD R42, R24, -0x40, R27 ;  /* 0xffffffc0182a7824 */ /* 0x000fe200078e021b */
[----:B------:R-:W-:Y:S01]  /*4d70*/  LOP3.LUT R24, R226, 0x3, RZ, 0xc0, !PT ;  /* 0x00000003e2187812 */ /* 0x000fe200078ec0ff */
[----:B------:R-:W-:Y:S01]  /*4d80*/  IMAD.U32 R27, RZ, RZ, UR12 ;  /* 0x0000000cff1b7e24 */ /* 0x000fe2000f8e00ff */
[----:B------:R-:W-:-:S03]  /*4d90*/  UIMAD.WIDE.U32 UR12, UR9, 0x38e38e39, URZ ;  /* 0x38e38e39090c78a5 */ /* 0x000fc6000f8e003f */
[----:B-1----:R-:W-:Y:S01]  /*4da0*/  IMAD R24, R24, -0x2, R29 ;  /* 0xfffffffe18187824 */ /* 0x002fe200078e021d */
[----:B------:R-:W-:-:S04]  /*4db0*/  USHF.R.U32.HI UR12, URZ, 0x1, UR13 ;  /* 0x000000013f0c7899 */ /* 0x000fc8000801160d */
[----:B------:R-:W-:Y:S02]  /*4dc0*/  UIMAD UR5, UR12, -0x9, UR9 ;  /* 0xfffffff70c0578a4 */ /* 0x000fe4000f8e0209 */
[----:B------:R-:W-:Y:S01]  /*4dd0*/  @UP1 ULOP3.LUT UR4, UR4, 0x1, UR12, 0x78, !UPT ;  /* 0x0000000104041892 */ /* 0x000fe2000f8e780c */
[----:B--2---:R-:W-:-:S05]  /*4de0*/  IMAD R41, R227, 0x70, RZ ;  /* 0x00000070e3297824 */ /* 0x004fca00078e02ff */
[C---:B------:R-:W-:Y:S02]  /*4df0*/  ISETP.GE.AND P0, PT, R41.reuse, R29, PT ;  /* 0x0000001d2900720c */ /* 0x040fe40003f06270 */
[----:B------:R-:W-:Y:S01]  /*4e00*/  LOP3.LUT R32, R41, 0x6, R32, 0xf8, !PT ;  /* 0x0000000629207812 */ /* 0x000fe200078ef820 */
[C---:B---3--:R-:W-:Y:S02]  /*4e10*/  IMAD.SHL.U32 R25, R225.reuse, 0x100, RZ ;  /* 0x00000100e1197824 */ /* 0x048fe400078e00ff */
[----:B------:R-:W-:Y:S01]  /*4e20*/  IMAD.WIDE R38, R225, 0x100, RZ ;  /* 0x00000100e1267825 */ /* 0x000fe200078e02ff */
[----:B------:R-:W-:Y:S02]  /*4e30*/  SHF.R.S32.HI R33, RZ, 0x1f, R32 ;  /* 0x0000001fff217819 */ /* 0x000fe40000011420 */
[C---:B------:R-:W-:Y:S01]  /*4e40*/  ISETP.GE.OR P0, PT, R25.reuse, UR14, P0 ;  /* 0x0000000e19007c0c */ /* 0x040fe20008706670 */
[----:B------:R-:W-:Y:S01]  /*4e50*/  IMAD.IADD R41, R24, 0x1, -R41 ;  /* 0x0000000118297824 */ /* 0x000fe200078e0a29 */
[----:B------:R-:W-:Y:S01]  /*4e60*/  IADD3 R42, -R25, UR14, R42 ;  /* 0x0000000e192a7c10 */ /* 0x000fe2000fffe12a */
[----:B------:R-:W-:Y:S01]  /*4e70*/  IMAD.WIDE.U32 R26, R27, UR42, R32 ;  /* 0x0000002a1b1a7c25 */ /* 0x000fe2000f8e0020 */
[----:B------:R-:W-:-:S03]  /*4e80*/  LOP3.LUT R43, R38, R43, R28, 0xfe, !PT ;  /* 0x0000002b262b7212 */ /* 0x000fc600078efe1c */
[----:B------:R-:W-:-:S06]  /*4e90*/  VIADD R27, R27, UR6 ;  /* 0x000000061b1b7c36 */ /* 0x000fcc0008000000 */
[----:B------:R-:W-:Y:S05]  /*4ea0*/  @P0 BRA `(.L_x_38) ;  /* 0x0000007800cc0947 */ /* 0x000fea0003800000 */
[----:B------:R-:W0:Y:S01]  /*4eb0*/  LDC.64 R28, c[0x0][0x5c8] ;  /* 0x00017200ff1c7b82 */ /* 0x000e220000000a00 */
[----:B------:R-:W-:Y:S01]  /*4ec0*/  ULDC.64 UR12, c[0x0][0x5c0] ;  /* 0x00017000000c7ab9 */ /* 0x000fe20000000a00 */
[----:B------:R-:W-:Y:S01]  /*4ed0*/  BSSY B0, `(.L_x_38) ;  /* 0x00007b0000007945 */ /* 0x000fe20003800000 */
[-C--:B0-----:R-:W-:Y:S01]  /*4ee0*/  IMAD R24, R39, R28.reuse, RZ ;  /* 0x0000001c27187224 */ /* 0x081fe200078e02ff */
[----:B------:R-:W-:Y:S01]  /*4ef0*/  SHF.L.U64.HI R34, R28, 0x3, R29 ;  /* 0x000000031c227819 */ /* 0x000fe2000001021d */
[----:B------:R-:W-:-:S04]  /*4f00*/  IMAD.WIDE.U32 R26, R43, R28, R26 ;  /* 0x0000001c2b1a7225 */ /* 0x000fc800078e001a */
[----:B------:R-:W-:Y:S01]  /*4f10*/  IMAD R25, R43, R29, R24 ;  /* 0x0000001d2b197224 */ /* 0x000fe200078e0218 */
[----:B------:R-:W-:Y:S01]  /*4f20*/  IADD3 R24, P3, R26, UR12, RZ ;  /* 0x0000000c1a187c10 */ /* 0x000fe2000ff7e0ff */
[C---:B------:R-:W-:Y:S01]  /*4f30*/  IMAD.SHL.U32 R35, R28.reuse, 0x8, RZ ;  /* 0x000000081c237824 */ /* 0x040fe200078e00ff */
[----:B------:R-:W-:Y:S01]  /*4f40*/  LEA R30, P2, R28, R26, 0x7 ;  /* 0x0000001a1c1e7211 */ /* 0x000fe200078438ff */
[----:B------:R-:W-:-:S03]  /*4f50*/  IMAD.IADD R27, R27, 0x1, R25 ;  /* 0x000000011b1b7824 */ /* 0x000fc600078e0219 */
[----:B------:R-:W-:Y:S02]  /*4f60*/  IADD3 R26, P1, P0, R26, UR12, R35 ;  /* 0x0000000c1a1a7c10 */ /* 0x000fe4000f83e023 */
[----:B------:R-:W-:Y:S02]  /*4f70*/  IADD3.X R25, R27, UR13, RZ, P3, !PT ;  /* 0x0000000d1b197c10 */ /* 0x000fe40009ffe4ff */
[----:B------:R-:W-:Y:S02]  /*4f80*/  FSETP.NEU.AND P3, PT, RZ, UR40, PT ;  /* 0x00000028ff007c0b */ /* 0x000fe4000bf6d000 */
[----:B------:R-:W-:Y:S02]  /*4f90*/  LEA.HI.X R31, R28, R27, R29, 0x7, P2 ;  /* 0x0000001b1c1f7211 */ /* 0x000fe400010f3c1d */
[C---:B------:R-:W-:Y:S02]  /*4fa0*/  IADD3 R28, P2, R30.reuse, UR12, RZ ;  /* 0x0000000c1e1c7c10 */ /* 0x040fe4000ff5e0ff */
[----:B------:R-:W-:-:S02]  /*4fb0*/  IADD3 R30, P5, P6, R30, UR12, R35 ;  /* 0x0000000c1e1e7c10 */ /* 0x000fc4000febe023 */
[----:B------:R-:W-:Y:S02]  /*4fc0*/  IADD3.X R29, R31, UR13, RZ, P2, !PT ;  /* 0x0000000d1f1d7c10 */ /* 0x000fe400097fe4ff */
[--C-:B------:R-:W-:Y:S02]  /*4fd0*/  IADD3.X R27, R27, UR13, R34.reuse, P1, P0 ;  /* 0x0000000d1b1b7c10 */ /* 0x100fe40008fe0422 */
[----:B------:R-:W-:Y:S01]  /*4fe0*/  IADD3.X R31, R31, UR13, R34, P5, P6 ;  /* 0x0000000d1f1f7c10 */ /* 0x000fe2000afec422 */
[----:B------:R-:W-:Y:S06]  /*4ff0*/  @!P3 BRA `(.L_x_39) ;  /* 0x0000005c0064b947 */ /* 0x000fec0003800000 */
[----:B------:R-:W-:Y:S01]  /*5000*/  ULDC.64 UR12, c[0x0][0x5b8] ;  /* 0x00016e00000c7ab9 */ /* 0x000fe20000000a00 */
[----:B------:R-:W-:Y:S01]  /*5010*/  ISETP.GE.AND P3, PT, R42, 0x1, PT ;  /* 0x000000012a00780c */ /* 0x000fe20003f66270 */
[----:B------:R-:W-:Y:S02]  /*5020*/  UIMAD UR6, UR10, UR12, URZ ;  /* 0x0000000c0a0672a4 */ /* 0x000fe4000f8e023f */
[----:B------:R-:W-:Y:S01]  /*5030*/  IMAD.U32 R35, RZ, RZ, UR12 ;  /* 0x0000000cff237e24 */ /* 0x000fe2000f8e00ff */
[----:B------:R-:W-:Y:S01]  /*5040*/  ULDC.64 UR14, c[0x0][0x5a8] ;  /* 0x00016a00000e7ab9 */ /* 0x000fe20000000a00 */
[----:B------:R-:W-:Y:S01]  /*5050*/  ISETP.LT.OR P1, PT, R41, 0x1, !P3 ;  /* 0x000000012900780c */ /* 0x000fe20005f21670 */
[----:B------:R-:W-:Y:S02]  /*5060*/  UIMAD UR6, UR42, UR13, UR6 ;  /* 0x0000000d2a0672a4 */ /* 0x000fe4000f8e0206 */
[----:B------:R-:W-:Y:S01]  /*5070*/  IMAD.WIDE.U32 R32, R35, UR42, R32 ;  /* 0x0000002a23207c25 */ /* 0x000fe2000f8e0020 */
[----:B------:R-:W-:Y:S01]  /*5080*/  BSSY B1, `(.L_x_40) ;  /* 0x000000c000017945 */ /* 0x000fe20003800000 */
[----:B------:R-:W-:-:S02]  /*5090*/  ULDC.64 UR12, c[0x0][0x5b0] ;  /* 0x00016c00000c7ab9 */ /* 0x000fc40000000a00 */
[----:B------:R-:W-:Y:S02]  /*50a0*/  IMAD.MOV.U32 R36, RZ, RZ, R32 ;  /* 0x000000ffff247224 */ /* 0x000fe400078e0020 */
[----:B------:R-:W-:Y:S02]  /*50b0*/  VIADD R37, R33, UR6 ;  /* 0x0000000621257c36 */ /* 0x000fe40008000000 */
[----:B------:R-:W-:Y:S02]  /*50c0*/  IMAD R34, R39, UR12, RZ ;  /* 0x0000000c27227c24 */ /* 0x000fe4000f8e02ff */
[----:B------:R-:W-:-:S04]  /*50d0*/  IMAD.WIDE.U32 R32, R43, UR12, R36 ;  /* 0x0000000c2b207c25 */ /* 0x000fc8000f8e0024 */
[--C-:B------:R-:W-:Y:S01]  /*50e0*/  IMAD R35, R43, UR13, R34.reuse ;  /* 0x0000000d2b237c24 */ /* 0x100fe2000f8e0222 */
[----:B------:R-:W-:Y:S02]  /*50f0*/  IADD3 R32, P0, R32, UR14, RZ ;  /* 0x0000000e20207c10 */ /* 0x000fe4000ff1e0ff */
[----:B------:R-:W-:Y:S02]  /*5100*/  PRMT R34, RZ, 0x7610, R34 ;  /* 0x00007610ff227816 */ /* 0x000fe40000000022 */
[----:B------:R-:W-:Y:S01]  /*5110*/  IADD3.X R33, R33, UR15, R35, P0, !PT ;  /* 0x0000000f21217c10 */ /* 0x000fe200087fe423 */
[----:B------:R-:W-:Y:S08]  /*5120*/  @P1 BRA `(.L_x_41) ;  /* 0x0000000000041947 */ /* 0x000ff00003800000 */
[----:B------:R0:W5:Y:S02]  /*5130*/  LDG.E.U8 R34, desc[UR48][R32.64] ;  /* 0x0000003020227981 */ /* 0x000164000c1e1100 */
.L_x_41:
[----:B------:R-:W-:Y:S05]  /*5140*/  BSYNC B1 ;  /* 0x0000000000017941 */ /* 0x000fea0003800000 */
.L_x_40:
[----:B-----5:R-:W-:Y:S01]  /*5150*/  LOP3.LUT R34, R34, 0xff, RZ, 0xc0, !PT ;  /* 0x000000ff22227812 */ /* 0x020fe200078ec0ff */
[----:B------:R-:W-:Y:S01]  /*5160*/  BSSY B1, `(.L_x_42) ;  /* 0x000000b000017945 */ /* 0x000fe20003800000 */
[----:B------:R-:W-:Y:S02]  /*5170*/  ISETP.LT.OR P0, PT, R41, 0x2, !P3 ;  /* 0x000000022900780c */ /* 0x000fe40005f01670 */
[----:B------:R-:W-:-:S05]  /*5180*/  F2FP.F16.E4M3.UNPACK_B R34, R34 ;  /* 0x00000022ff22723e */ /* 0x000fca00020006ff */
[----:B------:R-:W-:-:S05]  /*5190*/  HADD2.F32 R34, -RZ, R34.H0_H0 ;  /* 0x20000022ff227230 */ /* 0x000fca0000004100 */
[----:B------:R-:W-:-:S04]  /*51a0*/  FMUL R35, R34, UR40 ;  /* 0x0000002822237c20 */ /* 0x000fc80008400000 */
[----:B------:R-:W-:Y:S01]  /*51b0*/  FFMA R35, R0, UR41, R35 ;  /* 0x0000002900237c23 */ /* 0x000fe20008000023 */
[----:B------:R-:W-:-:S04]  /*51c0*/  PRMT R0, RZ, 0x7610, R0 ;  /* 0x00007610ff007816 */ /* 0x000fc80000000000 */
[----:B------:R-:W-:-:S05]  /*51d0*/  F2FP.SATFINITE.E4M3.F32.PACK_AB_MERGE_C R35, RZ, R35, RZ ;  /* 0x00000023ff23723e */ /* 0x000fca00048070ff */
[----:B------:R1:W-:Y:S01]  /*51e0*/  @!P1 STG.E.U8 desc[UR48][R24.64], R35 ;  /* 0x0000002318009986 */ /* 0x0003e2000c101130 */
[----:B------:R-:W-:Y:S05]  /*51f0*/  @P0 BRA `(.L_x_43) ;  /* 0x0000000000040947 */ /* 0x000fea0003800000 */
[----:B------:R2:W5:Y:S02]  /*5200*/  LDG.E.U8 R0, desc[UR48][R32.64+0x1] ;  /* 0x0000013020007981 */ /* 0x000564000c1e1100 */
.L_x_43:
[----:B------:R-:W-:Y:S05]  /*5210*/  BSYNC B1 ;  /* 0x0000000000017941 */ /* 0x000fea0003800000 */
.L_x_42:
[----:B-----5:R-:W-:Y:S01]  /*5220*/  LOP3.LUT R0, R0, 0xff, RZ, 0xc0, !PT ;  /* 0x000000ff00007812 */ /* 0x020fe200078ec0ff */
[----:B------:R-:W-:Y:S01]  /*5230*/  BSSY B1, `(.L_x_44) ;  /* 0x0000013000017945 */ /* 0x000fe20003800000 */
[----:B------:R-:W-:Y:S02]  /*5240*/  IADD3 R47, P1, R43, 0x8, RZ ;  /* 0x000000082b2f7810 */ /* 0x000fe40007f3e0ff */
[----:B------:R-:W-:Y:S02]  /*5250*/  F2FP.F16.E4M3.UNPACK_B R0, R0 ;  /* 0x00000000ff00723e */ /* 0x000fe400020006ff */
[----:B------:R-:W-:Y:S01]  /*5260*/  ISETP.GE.AND P2, PT, R42, 0x9, PT ;  /* 0x000000092a00780c */ /* 0x000fe20003f46270 */
[----:B------:R-:W-:Y:S02]  /*5270*/  IMAD.X R34, RZ, RZ, R39, P1 ;  /* 0x000000ffff227224 */ /* 0x000fe400008e0627 */
[----:B------:R-:W-:Y:S01]  /*5280*/  HADD2.F32 R0, -RZ, R0.H0_H0 ;  /* 0x20000000ff007230 */ /* 0x000fe20000004100 */
[----:B------:R-:W-:-:S04]  /*5290*/  ISETP.LT.OR P5, PT, R41, 0x1, !P2 ;  /* 0x000000012900780c */ /* 0x000fc800057a1670 */
[----:B------:R-:W-:Y:S01]  /*52a0*/  FMUL R45, R0, UR40 ;  /* 0x00000028002d7c20 */ /* 0x000fe20008400000 */
[----:B------:R-:W-:Y:S02]  /*52b0*/  IMAD R0, R34, UR12, RZ ;  /* 0x0000000c22007c24 */ /* 0x000fe4000f8e02ff */
[----:B-1----:R-:W-:-:S04]  /*52c0*/  IMAD.WIDE.U32 R34, R47, UR12, R36 ;  /* 0x0000000c2f227c25 */ /* 0x002fc8000f8e0024 */
[----:B------:R-:W-:Y:S01]  /*52d0*/  FFMA R45, R2, UR41, R45 ;  /* 0x00000029022d7c23 */ /* 0x000fe2000800002d */
[----:B------:R-:W-:Y:S01]  /*52e0*/  IMAD R47, R47, UR13, R0 ;  /* 0x0000000d2f2f7c24 */ /* 0x000fe2000f8e0200 */
[----:B------:R-:W-:-:S03]  /*52f0*/  IADD3 R34, P1, R34, UR14, RZ ;  /* 0x0000000e22227c10 */ /* 0x000fc6000ff3e0ff */
[----:B------:R-:W-:Y:S02]  /*5300*/  F2FP.SATFINITE.E4M3.F32.PACK_AB_MERGE_C R45, RZ, R45, RZ ;  /* 0x0000002dff2d723e */ /* 0x000fe400048070ff */
[----:B------:R-:W-:Y:S02]  /*5310*/  IADD3.X R35, R35, UR15, R47, P1, !PT ;  /* 0x0000000f23237c10 */ /* 0x000fe40008ffe42f */
[----:B------:R-:W-:Y:S01]  /*5320*/  PRMT R0, RZ, 0x7610, R0 ;  /* 0x00007610ff007816 */ /* 0x000fe20000000000 */
[----:B------:R1:W-:Y:S01]  /*5330*/  @!P0 STG.E.U8 desc[UR48][R24.64+0x1], R45 ;  /* 0x0000012d18008986 */ /* 0x0003e2000c101130 */
[----:B------:R-:W-:Y:S05]  /*5340*/  @P5 BRA `(.L_x_45) ;  /* 0x0000000000045947 */ /* 0x000fea0003800000 */
[----:B------:R3:W5:Y:S02]  /*5350*/  LDG.E.U8 R0, desc[UR48][R34.64] ;  /* 0x0000003022007981 */ /* 0x000764000c1e1100 */
.L_x_45:
[----:B------:R-:W-:Y:S05]  /*5360*/  BSYNC B1 ;  /* 0x0000000000017941 */ /* 0x000fea0003800000 */
.L_x_44:
[----:B-----5:R-:W-:Y:S01]  /*5370*/  LOP3.LUT R0, R0, 0xff, RZ, 0xc0, !PT ;  /* 0x000000ff00007812 */ /* 0x020fe200078ec0ff */
[----:B------:R-:W-:Y:S01]  /*5380*/  BSSY B1, `(.L_x_46) ;  /* 0x000000b000017945 */ /* 0x000fe20003800000 */
[----:B------:R-:W-:Y:S02]  /*5390*/  ISETP.LT.OR P0, PT, R41, 0x2, !P2 ;  /* 0x000000022900780c */ /* 0x000fe40005701670 */
[----:B------:R-:W-:-:S05]  /*53a0*/  F2FP.F16.E4M3.UNPACK_B R0, R0 ;  /* 0x00000000ff00723e */ /* 0x000fca00020006ff */
[----:B------:R-:W-:-:S05]  /*53b0*/  HADD2.F32 R0, -RZ, R0.H0_H0 ;  /* 0x20000000ff007230 */ /* 0x000fca0000004100 */
[----:B------:R-:W-:-:S04]  /*53c0*/  FMUL R0, R0, UR40 ;  /* 0x0000002800007c20 */ /* 0x000fc80008400000 */
[----:B------:R-:W-:-:S05]  /*53d0*/  FFMA R0, R3, UR41, R0 ;  /* 0x0000002903007c23 */ /* 0x000fca0008000000 */
[----:B------:R-:W-:Y:S02]  /*53e0*/  F2FP.SATFINITE.E4M3.F32.PACK_AB_MERGE_C R3, RZ, R0, RZ ;  /* 0x00000000ff03723e */ /* 0x000fe400048070ff */
[----:B------:R-:W-:-:S03]  /*53f0*/  PRMT R0, RZ, 0x7610, R0 ;  /* 0x00007610ff007816 */ /* 0x000fc60000000000 */
[----:B------:R4:W-:Y:S01]  /*5400*/  @!P5 STG.E.U8 desc[UR48][R26.64], R3 ;  /* 0x000000031a00d986 */ /* 0x0009e2000c101130 */
[----:B------:R-:W-:Y:S05]  /*5410*/  @P0 BRA `(.L_x_47) ;  /* 0x0000000000040947 */ /* 0x000fea0003800000 */
[----:B------:R0:W5:Y:S02]  /*5420*/  LDG.E.U8 R0, desc[UR48][R34.64+0x1] ;  /* 0x0000013022007981 */ /* 0x000164000c1e1100 */
.L_x_47:
[----:B------:R-:W-:Y:S05]  /*5430*/  BSYNC B1 ;  /* 0x0000000000017941 */ /* 0x000fea0003800000 */
.L_x_46:
[----:B-----5:R-:W-:Y:S01]  /*5440*/  LOP3.LUT R0, R0, 0xff, RZ, 0xc0, !PT ;  /* 0x000000ff00007812 */ /* 0x020fe200078ec0ff */
[----:B------:R-:W-:Y:S01]  /*5450*/  BSSY B1, `(.L_x_48) ;  /* 0x000000b000017945 */ /* 0x000fe20003800000 */
[----:B------:R-:W-:Y:S02]  /*5460*/  ISETP.LT.OR P1, PT, R41, 0x9, !P3 ;  /* 0x000000092900780c */ /* 0x000fe40005f21670 */
[----:B------:R-:W-:-:S05]  /*5470*/  F2FP.F16.E4M3.UNPACK_B R0, R0 ;  /* 0x00000000ff00723e */ /* 0x000fca00020006ff */
[----:B------:R-:W-:-:S05]  /*5480*/  HADD2.F32 R0, -RZ, R0.H0_H0 ;  /* 0x20000000ff007230 */ /* 0x000fca0000004100 */
[----:B----4-:R-:W-:Y:S01]  /*5490*/  FMUL R3, R0, UR40 ;  /* 0x0000002800037c20 */ /* 0x010fe20008400000 */
[----:B------:R-:W-:-:S03]  /*54a0*/  PRMT R0, RZ, 0x7610, R0 ;  /* 0x00007610ff007816 */ /* 0x000fc60000000000 */
[----:B------:R-:W-:-:S05]  /*54b0*/  FFMA R3, R4, UR41, R3 ;  /* 0x0000002904037c23 */ /* 0x000fca0008000003 */
[----:B------:R-:W-:-:S05]  /*54c0*/  F2FP.SATFINITE.E4M3.F32.PACK_AB_MERGE_C R3, RZ, R3, RZ ;  /* 0x00000003ff03723e */ /* 0x000fca00048070ff */
[----:B------:R4:W-:Y:S01]  /*54d0*/  @!P0 STG.E.U8 desc[UR48][R26.64+0x1], R3 ;  /* 0x000001031a008986 */ /* 0x0009e2000c101130 */
[----:B------:R-:W-:Y:S05]  /*54e0*/  @P1 BRA `(.L_x_49) ;  /* 0x0000000000041947 */ /* 0x000fea0003800000 */
[----:B------:R0:W5:Y:S02]  /*54f0*/  LDG.E.U8 R0, desc[UR48][R32.64+0x8] ;  /* 0x0000083020007981 */ /* 0x000164000c1e1100 */
.L_x_49:
[----:B------:R-:W-:Y:S05]  /*5500*/  BSYNC B1 ;  /* 0x0000000000017941 */ /* 0x000fea0003800000 */
.L_x_48:
[----:B-----5:R-:W-:Y:S01]  /*5510*/  LOP3.LUT R0, R0, 0xff, RZ, 0xc0, !PT ;  /* 0x000000ff00007812 */ /* 0x020fe200078ec0ff */
[----:B------:R-:W-:Y:S01]  /*5520*/  BSSY B1, `(.L_x_50) ;  /* 0x000000b000017945 */ /* 0x000fe20003800000 */
[----:B------:R-:W-:Y:S02]  /*5530*/  ISETP.LT.OR P0, PT, R41, 0xa, !P3 ;  /* 0x0000000a2900780c */ /* 0x000fe40005f01670 */
[----:B------:R-:W-:-:S05]  /*5540*/  F2FP.F16.E4M3.UNPACK_B R0, R0 ;  /* 0x00000000ff00723e */ /* 0x000fca00020006ff */
[----:B------:R-:W-:-:S05]  /*5550*/  HADD2.F32 R0, -RZ, R0.H0_H0 ;  /* 0x20000000ff007230 */ /* 0x000fca0000004100 */
[----:B------:R-:W-:-:S04]  /*5560*/  FMUL R0, R0, UR40 ;  /* 0x0000002800007c20 */ /* 0x000fc80008400000 */
[----:B------:R-:W-:-:S05]  /*5570*/  FFMA R0, R5, UR41, R0 ;  /* 0x0000002905007c23 */ /* 0x000fca0008000000 */
[----:B----4-:R-:W-:Y:S02]  /*5580*/  F2FP.SATFINITE.E4M3.F32.PACK_AB_MERGE_C R3, RZ, R0, RZ ;  /* 0x00000000ff03723e */ /* 0x010fe400048070ff */
[----:B------:R-:W-:-:S03]  /*5590*/  PRMT R0, RZ, 0x7610, R0 ;  /* 0x00007610ff007816 */ /* 0x000fc60000000000 */
[----:B------:R4:W-:Y:S01]  /*55a0*/  @!P1 STG.E.U8 desc[UR48][R24.64+0x8], R3 ;  /* 0x0000080318009986 */ /* 0x0009e2000c101130 */
[----:B------:R-:W-:Y:S05]  /*55b0*/  @P0 BRA `(.L_x_51) ;  /* 0x0000000000040947 */ /* 0x000fea0003800000 */
[----:B------:R0:W5:Y:S02]  /*55c0*/  LDG.E.U8 R0, desc[UR48][R32.64+0x9] ;  /* 0x0000093020007981 */ /* 0x000164000c1e1100 */
.L_x_51:
[----:B------:R-:W-:Y:S05]  /*55d0*/  BSYNC B1 ;  /* 0x0000000000017941 */ /* 0x000fea0003800000 */
.L_x_50:
        /* <DEDUP_REMOVED lines=12> */
.L_x_53:
[----:B------:R-:W-:Y:S05]  /*56a0*/  BSYNC B1 ;  /* 0x0000000000017941 */ /* 0x000fea0003800000 */
.L_x_52:
        /* <DEDUP_REMOVED lines=12> */
.L_x_55:
[----:B------:R-:W-:Y:S05]  /*5770*/  BSYNC B1 ;  /* 0x0000000000017941 */ /* 0x000fea0003800000 */
.L_x_54:
        /* <DEDUP_REMOVED lines=10> */
[----:B----4-:R-:W-:-:S04]  /*5820*/  IMAD.WIDE.U32 R2, R7, UR12, R36 ;  /* 0x0000000c07027c25 */ /* 0x010fc8000f8e0024 */
        /* <DEDUP_REMOVED lines=9> */
.L_x_57:
[----:B------:R-:W-:Y:S05]  /*58c0*/  BSYNC B1 ;  /* 0x0000000000017941 */ /* 0x000fea0003800000 */
.L_x_56:
        /* <DEDUP_REMOVED lines=12> */
.L_x_59:
[----:B------:R-:W-:Y:S05]  /*5990*/  BSYNC B1 ;  /* 0x0000000000017941 */ /* 0x000fea0003800000 */
.L_x_58:
[----:B-----5:R-:W-:Y:S01]  /*59a0*/  LOP3.LUT R0, R0, 0xff, RZ, 0xc0, !PT ;  /* 0x000000ff00007812 */ /* 0x020fe200078ec0ff */
[----:B------:R-:W-:Y:S01]  /*59b0*/  BSSY B1, `(.L_x_60) ;  /* 0x0000013000017945 */ /* 0x000fe20003800000 */
[----:B------:R-:W-:Y:S02]  /*59c0*/  IADD3 R43, P0, R43, 0x88, RZ ;  /* 0x000000882b2b7810 */ /* 0x000fe40007f1e0ff */
[----:B------:R-:W-:-:S03]  /*59d0*/  F2FP.F16.E4M3.UNPACK_B R0, R0 ;  /* 0x00000000ff00723e */ /* 0x000fc600020006ff */
[----:B------:R-:W-:Y:S01]  /*59e0*/  IMAD.X R38, RZ, RZ, R39, P0 ;  /* 0x000000ffff267224 */ /* 0x000fe200000e0627 */
[----:B------:R-:W-:Y:S01]  /*59f0*/  ISETP.GE.AND P0, PT, R42, 0x89, PT ;  /* 0x000000892a00780c */ /* 0x000fe20003f06270 */
[----:B------:R-:W-:Y:S02]  /*5a00*/  HADD2.F32 R0, -RZ, R0.H0_H0 ;  /* 0x20000000ff007230 */ /* 0x000fe40000004100 */
[----:B------:R-:W-:Y:S02]  /*5a10*/  IMAD R38, R38, UR12, RZ ;  /* 0x0000000c26267c24 */ /* 0x000fe4000f8e02ff */
[----:B------:R-:W-:-:S04]  /*5a20*/  IMAD.WIDE.U32 R36, R43, UR12, R36 ;  /* 0x0000000c2b247c25 */ /* 0x000fc8000f8e0024 */
[----:B----4-:R-:W-:Y:S01]  /*5a30*/  FMUL R5, R0, UR40 ;  /* 0x0000002800057c20 */ /* 0x010fe20008400000 */
[----:B------:R-:W-:Y:S01]  /*5a40*/  PRMT R0, RZ, 0x7610, R0 ;  /* 0x00007610ff007816 */ /* 0x000fe20000000000 */
[----:B------:R-:W-:Y:S02]  /*5a50*/  IMAD R43, R43, UR13, R38 ;  /* 0x0000000d2b2b7c24 */ /* 0x000fe4000f8e0226 */
[----:B------:R-:W-:Y:S01]  /*5a60*/  FFMA R5, R10, UR41, R5 ;  /* 0x000000290a057c23 */ /* 0x000fe20008000005 */
[----:B------:R-:W-:-:S04]  /*5a70*/  IADD3 R4, P6, R36, UR14, RZ ;  /* 0x0000000e24047c10 */ /* 0x000fc8000ffde0ff */
[----:B------:R-:W-:Y:S02]  /*5a80*/  F2FP.SATFINITE.E4M3.F32.PACK_AB_MERGE_C R7, RZ, R5, RZ ;  /* 0x00000005ff07723e */ /* 0x000fe400048070ff */
[----:B------:R-:W-:-:S03]  /*5a90*/  IADD3.X R5, R37, UR15, R43, P6, !PT ;  /* 0x0000000f25057c10 */ /* 0x000fc6000b7fe42b */
[----:B------:R4:W-:Y:S01]  /*5aa0*/  @!P5 STG.E.U8 desc[UR48][R28.64+0x1], R7 ;  /* 0x000001071c00d986 */ /* 0x0009e2000c101130 */
[----:B------:R-:W-:-:S13]  /*5ab0*/  ISETP.LT.OR P5, PT, R41, 0x1, !P0 ;  /* 0x000000012900780c */ /* 0x000fda00047a1670 */
[----:B----4-:R-:W-:Y:S05]  /*5ac0*/  @P5 BRA `(.L_x_61) ;  /* 0x0000000000045947 */ /* 0x010fea0003800000 */
[----:B------:R4:W5:Y:S02]  /*5ad0*/  LDG.E.U8 R0, desc[UR48][R4.64] ;  /* 0x0000003004007981 */ /* 0x000964000c1e1100 */
.L_x_61:
[----:B------:R-:W-:Y:S05]  /*5ae0*/  BSYNC B1 ;  /* 0x0000000000017941 */ /* 0x000fea0003800000 */
.L_x_60:
        /* <DEDUP_REMOVED lines=12> */
.L_x_63:
[----:B------:R-:W-:Y:S05]  /*5bb0*/  BSYNC B1 ;  /* 0x0000000000017941 */ /* 0x000fea0003800000 */
.L_x_62:
[----:B-----5:R-:W-:Y:S01]  /*5bc0*/  LOP3.LUT R0, R0, 0xff, RZ, 0xc0, !PT ;  /* 0x000000ff00007812 */ /* 0x020fe200078ec0ff */
[----:B------:R-:W-:Y:S01]  /*5bd0*/  BSSY B1, `(.L_x_64) ;  /* 0x000000b000017945 */ /* 0x000fe20003800000 */
[----:B------:R-:W-:Y:S02]  /*5be0*/  ISETP.LT.OR P5, PT, R41, 0x9, !P1 ;  /* 0x000000092900780c */ /* 0x000fe40004fa1670 */
[----:B------:R-:W-:-:S05]  /*5bf0*/  F2FP.F16.E4M3.UNPACK_B R0, R0 ;  /* 0x00000000ff00723e */ /* 0x000fca00020006ff */
[----:B------:R-:W-:-:S05]  /*5c00*/  HADD2.F32 R0, -RZ, R0.H0_H0 ;  /* 0x20000000ff007230 */ /* 0x000fca0000004100 */
[----:B0-----:R-:W-:Y:S01]  /*5c10*/  FMUL R7, R0, UR40 ;  /* 0x0000002800077c20 */ /* 0x001fe20008400000 */
[----:B------:R-:W-:-:S03]  /*5c20*/  PRMT R0, RZ, 0x7610, R0 ;  /* 0x00007610ff007816 */ /* 0x000fc60000000000 */
[----:B------:R-:W-:-:S05]  /*5c30*/  FFMA R7, R12, UR41, R7 ;  /* 0x000000290c077c23 */ /* 0x000fca0008000007 */
[----:B------:R-:W-:-:S05]  /*5c40*/  F2FP.SATFINITE.E4M3.F32.PACK_AB_MERGE_C R7, RZ, R7, RZ ;  /* 0x00000007ff07723e */ /* 0x000fca00048070ff */
[----:B------:R0:W-:Y:S01]  /*5c50*/  @!P6 STG.E.U8 desc[UR48][R30.64+0x1], R7 ;  /* 0x000001071e00e986 */ /* 0x0001e2000c101130 */
[----:B------:R-:W-:Y:S05]  /*5c60*/  @P5 BRA `(.L_x_65) ;  /* 0x0000000000045947 */ /* 0x000fea0003800000 */
[----:B------:R0:W5:Y:S02]  /*5c70*/  LDG.E.U8 R0, desc[UR48][R2.64+0x8] ;  /* 0x0000083002007981 */ /* 0x000164000c1e1100 */
.L_x_65:
[----:B------:R-:W-:Y:S05]  /*5c80*/  BSYNC B1 ;  /* 0x0000000000017941 */ /* 0x000fea0003800000 */
.L_x_64:
[----:B-----5:R-:W-:Y:S01]  /*5c90*/  LOP3.LUT R0, R0, 0xff, RZ, 0xc0, !PT ;  /* 0x000000ff00007812 */ /* 0x020fe200078ec0ff */
[----:B------:R-:W-:Y:S01]  /*5ca0*/  BSSY B1, `(.L_x_66) ;  /* 0x000000b000017945 */ /* 0x000fe20003800000 */
[----:B------:R-:W-:Y:S02]  /*5cb0*/  ISETP.LT.OR P6, PT, R41, 0xa, !P1 ;  /* 0x0000000a2900780c */ /* 0x000fe40004fc1670 */
[----:B------:R-:W-:-:S05]  /*5cc0*/  F2FP.F16.E4M3.UNPACK_B R0, R0 ;  /* 0x00000000ff00723e */ /* 0x000fca00020006ff */
[----:B------:R-:W-:-:S05]  /*5cd0*/  HADD2.F32 R0, -RZ, R0.H0_H0 ;  /* 0x20000000ff007230 */ /* 0x000fca0000004100 */
[----:B------:R-:W-:-:S04]  /*5ce0*/  FMUL R0, R0, UR40 ;  /* 0x0000002800007c20 */ /* 0x000fc80008400000 */
[----:B------:R-:W-:-:S05]  /*5cf0*/  FFMA R0, R13, UR41, R0 ;  /* 0x000000290d007c23 */ /* 0x000fca0008000000 */
[----:B0-----:R-:W-:Y:S02]  /*5d00*/  F2FP.SATFINITE.E4M3.F32.PACK_AB_MERGE_C R7, RZ, R0, RZ ;  /* 0x00000000ff07723e */ /* 0x001fe400048070ff */
[----:B------:R-:W-:-:S03]  /*5d10*/  PRMT R0, RZ, 0x7610, R0 ;  /* 0x00007610ff007816 */ /* 0x000fc60000000000 */
[----:B------:R0:W-:Y:S01]  /*5d20*/  @!P5 STG.E.U8 desc[UR48][R28.64+0x8], R7 ;  /* 0x000008071c00d986 */ /* 0x0001e2000c101130 */
[----:B------:R-:W-:Y:S05]  /*5d30*/  @P6 BRA `(.L_x_67) ;  /* 0x0000000000046947 */ /* 0x000fea0003800000 */
[----:B------:R0:W5:Y:S02]  /*5d40*/  LDG.E.U8 R0, desc[UR48][R2.64+0x9] ;  /* 0x0000093002007981 */ /* 0x000164000c1e1100 */
.L_x_67:
[----:B------:R-:W-:Y:S05]  /*5d50*/  BSYNC B1 ;  /* 0x0000000000017941 */ /* 0x000fea0003800000 */
.L_x_66:
        /* <DEDUP_REMOVED lines=12> */
.L_x_69:
[----:B------:R-:W-:Y:S05]  /*5e20*/  BSYNC B1 ;  /* 0x0000000000017941 */ /* 0x000fea0003800000 */
.L_x_68:
        /* <DEDUP_REMOVED lines=12> */
.L_x_71:
[----:B------:R-:W-:Y:S05]  /*5ef0*/  BSYNC B1 ;  /* 0x0000000000017941 */ /* 0x000fea0003800000 */
.L_x_70:
        /* <DEDUP_REMOVED lines=12> */
.L_x_73:
[----:B------:R-:W-:Y:S05]  /*5fc0*/  BSYNC B1 ;  /* 0x0000000000017941 */ /* 0x000fea0003800000 */
.L_x_72:
        /* <DEDUP_REMOVED lines=12> */
.L_x_75:
[----:B------:R-:W-:Y:S05]  /*6090*/  BSYNC B1 ;  /* 0x0000000000017941 */ /* 0x000fea0003800000 */
.L_x_74:
        /* <DEDUP_REMOVED lines=12> */
.L_x_77:
[----:B------:R-:W-:Y:S05]  /*6160*/  BSYNC B1 ;  /* 0x0000000000017941 */ /* 0x000fea0003800000 */
.L_x_76:
        /* <DEDUP_REMOVED lines=12> */
.L_x_79:
[----:B------:R-:W-:Y:S05]  /*6230*/  BSYNC B1 ;  /* 0x0000000000017941 */ /* 0x000fea0003800000 */
.L_x_78:
        /* <DEDUP_REMOVED lines=12> */
.L_x_81:
[----:B------:R-:W-:Y:S05]  /*6300*/  BSYNC B1 ;  /* 0x0000000000017941 */ /* 0x000fea0003800000 */
.L_x_80:
        /* <DEDUP_REMOVED lines=12> */
.L_x_83:
[----:B------:R-:W-:Y:S05]  /*63d0*/  BSYNC B1 ;  /* 0x0000000000017941 */ /* 0x000fea0003800000 */
.L_x_82:
        /* <DEDUP_REMOVED lines=12> */
.L_x_85:
[----:B------:R-:W-:Y:S05]  /*64a0*/  BSYNC B1 ;  /* 0x0000000000017941 */ /* 0x000fea0003800000 */
.L_x_84:
        /* <DEDUP_REMOVED lines=12> */
.L_x_87:
[----:B------:R-:W-:Y:S05]  /*6570*/  BSYNC B1 ;  /* 0x0000000000017941 */ /* 0x000fea0003800000 */
.L_x_86:
        /* <DEDUP_REMOVED lines=12> */
.L_x_89:
[----:B------:R-:W-:Y:S05]  /*6640*/  BSYNC B1 ;  /* 0x0000000000017941 */ /* 0x000fea0003800000 */
.L_x_88:
        /* <DEDUP_REMOVED lines=12> */
.L_x_91:
[----:B------:R-:W-:Y:S05]  /*6710*/  BSYNC B1 ;  /* 0x0000000000017941 */ /* 0x000fea0003800000 */
.L_x_90:
        /* <DEDUP_REMOVED lines=12> */
.L_x_93:
[----:B------:R-:W-:Y:S05]  /*67e0*/  BSYNC B1 ;  /* 0x0000000000017941 */ /* 0x000fea0003800000 */
.L_x_92:
        /* <DEDUP_REMOVED lines=12> */
.L_x_95:
[----:B------:R-:W-:Y:S05]  /*68b0*/  BSYNC B1 ;  /* 0x0000000000017941 */ /* 0x000fea0003800000 */
.L_x_94:
        /* <DEDUP_REMOVED lines=12> */
.L_x_97:
[----:B------:R-:W-:Y:S05]  /*6980*/  BSYNC B1 ;  /* 0x0000000000017941 */ /* 0x000fea0003800000 */
.L_x_96:
        /* <DEDUP_REMOVED lines=12> */
.L_x_99:
[----:B------:R-:W-:Y:S05]  /*6a50*/  BSYNC B1 ;  /* 0x0000000000017941 */ /* 0x000fea0003800000 */
.L_x_98:
        /* <DEDUP_REMOVED lines=12> */
.L_x_101:
[----:B------:R-:W-:Y:S05]  /*6b20*/  BSYNC B1 ;  /* 0x0000000000017941 */ /* 0x000fea0003800000 */
.L_x_100:
        /* <DEDUP_REMOVED lines=12> */
.L_x_103:
[----:B------:R-:W-:Y:S05]  /*6bf0*/  BSYNC B1 ;  /* 0x0000000000017941 */ /* 0x000fea0003800000 */
.L_x_102:
        /* <DEDUP_REMOVED lines=12> */
.L_x_105:
[----:B------:R-:W-:Y:S05]  /*6cc0*/  BSYNC B1 ;  /* 0x0000000000017941 */ /* 0x000fea0003800000 */
.L_x_104:
        /* <DEDUP_REMOVED lines=12> */
.L_x_107:
[----:B------:R-:W-:Y:S05]  /*6d90*/  BSYNC B1 ;  /* 0x0000000000017941 */ /* 0x000fea0003800000 */
.L_x_106:
        /* <DEDUP_REMOVED lines=12> */
.L_x_109:
[----:B------:R-:W-:Y:S05]  /*6e60*/  BSYNC B1 ;  /* 0x0000000000017941 */ /* 0x000fea0003800000 */
.L_x_108:
        /* <DEDUP_REMOVED lines=12> */
.L_x_111:
[----:B------:R-:W-:Y:S05]  /*6f30*/  BSYNC B1 ;  /* 0x0000000000017941 */ /* 0x000fea0003800000 */
.L_x_110:
        /* <DEDUP_REMOVED lines=12> */
.L_x_113:
[----:B------:R-:W-:Y:S05]  /*7000*/  BSYNC B1 ;  /* 0x0000000000017941 */ /* 0x000fea0003800000 */
.L_x_112:
        /* <DEDUP_REMOVED lines=12> */
.L_x_115:
[----:B------:R-:W-:Y:S05]  /*70d0*/  BSYNC B1 ;  /* 0x0000000000017941 */ /* 0x000fea0003800000 */
.L_x_114:
        /* <DEDUP_REMOVED lines=12> */
.L_x_117:
[----:B------:R-:W-:Y:S05]  /*71a0*/  BSYNC B1 ;  /* 0x0000000000017941 */ /* 0x000fea0003800000 */
.L_x_116:
        /* <DEDUP_REMOVED lines=12> */
.L_x_119:
[----:B------:R-:W-:Y:S05]  /*7270*/  BSYNC B1 ;  /* 0x0000000000017941 */ /* 0x000fea0003800000 */
.L_x_118:
        /* <DEDUP_REMOVED lines=12> */
.L_x_121:
[----:B------:R-:W-:Y:S05]  /*7340*/  BSYNC B1 ;  /* 0x0000000000017941 */ /* 0x000fea0003800000 */
.L_x_120:
        /* <DEDUP_REMOVED lines=12> */
.L_x_123:
[----:B------:R-:W-:Y:S05]  /*7410*/  BSYNC B1 ;  /* 0x0000000000017941 */ /* 0x000fea0003800000 */
.L_x_122:
        /* <DEDUP_REMOVED lines=12> */
.L_x_125:
[----:B------:R-:W-:Y:S05]  /*74e0*/  BSYNC B1 ;  /* 0x0000000000017941 */ /* 0x000fea0003800000 */
.L_x_124:
        /* <DEDUP_REMOVED lines=12> */
.L_x_127:
[----:B------:R-:W-:Y:S05]  /*75b0*/  BSYNC B1 ;  /* 0x0000000000017941 */ /* 0x000fea0003800000 */
.L_x_126:
        /* <DEDUP_REMOVED lines=12> */
.L_x_129:
[----:B------:R-:W-:Y:S05]  /*7680*/  BSYNC B1 ;  /* 0x0000000000017941 */ /* 0x000fea0003800000 */
.L_x_128:
        /* <DEDUP_REMOVED lines=12> */
.L_x_131:
[----:B------:R-:W-:Y:S05]  /*7750*/  BSYNC B1 ;  /* 0x0000000000017941 */ /* 0x000fea0003800000 */
.L_x_130:
        /* <DEDUP_REMOVED lines=12> */
.L_x_133:
[----:B------:R-:W-:Y:S05]  /*7820*/  BSYNC B1 ;  /* 0x0000000000017941 */ /* 0x000fea0003800000 */
.L_x_132:
        /* <DEDUP_REMOVED lines=12> */
.L_x_135:
[----:B------:R-:W-:Y:S05]  /*78f0*/  BSYNC B1 ;  /* 0x0000000000017941 */ /* 0x000fea0003800000 */
.L_x_134:
        /* <DEDUP_REMOVED lines=12> */
.L_x_137:
[----:B------:R-:W-:Y:S05]  /*79c0*/  BSYNC B1 ;  /* 0x0000000000017941 */ /* 0x000fea0003800000 */
.L_x_136:
        /* <DEDUP_REMOVED lines=12> */
.L_x_139:
[----:B------:R-:W-:Y:S05]  /*7a90*/  BSYNC B1 ;  /* 0x0000000000017941 */ /* 0x000fea0003800000 */
.L_x_138:
        /* <DEDUP_REMOVED lines=12> */
.L_x_141:
[----:B------:R-:W-:Y:S05]  /*7b60*/  BSYNC B1 ;  /* 0x0000000000017941 */ /* 0x000fea0003800000 */
.L_x_140:
        /* <DEDUP_REMOVED lines=12> */
.L_x_143:
[----:B------:R-:W-:Y:S05]  /*7c30*/  BSYNC B1 ;  /* 0x0000000000017941 */ /* 0x000fea0003800000 */
.L_x_142:
        /* <DEDUP_REMOVED lines=12> */
.L_x_145:
[----:B------:R-:W-:Y:S05]  /*7d00*/  BSYNC B1 ;  /* 0x0000000000017941 */ /* 0x000fea0003800000 */
.L_x_144:
        /* <DEDUP_REMOVED lines=12> */
.L_x_147:
[----:B------:R-:W-:Y:S05]  /*7dd0*/  BSYNC B1 ;  /* 0x0000000000017941 */ /* 0x000fea0003800000 */
.L_x_146:
        /* <DEDUP_REMOVED lines=12> */
.L_x_149:
[----:B------:R-:W-:Y:S05]  /*7ea0*/  BSYNC B1 ;  /* 0x0000000000017941 */ /* 0x000fea0003800000 */
.L_x_148:
        /* <DEDUP_REMOVED lines=12> */
.L_x_151:
[----:B------:R-:W-:Y:S05]  /*7f70*/  BSYNC B1 ;  /* 0x0000000000017941 */ /* 0x000fea0003800000 */
.L_x_150:
        /* <DEDUP_REMOVED lines=12> */
.L_x_153:
[----:B------:R-:W-:Y:S05]  /*8040*/  BSYNC B1 ;  /* 0x0000000000017941 */ /* 0x000fea0003800000 */
.L_x_152:
        /* <DEDUP_REMOVED lines=12> */
.L_x_155:
[----:B------:R-:W-:Y:S05]  /*8110*/  BSYNC B1 ;  /* 0x0000000000017941 */ /* 0x000fea0003800000 */
.L_x_154:
        /* <DEDUP_REMOVED lines=12> */
.L_x_157:
[----:B------:R-:W-:Y:S05]  /*81e0*/  BSYNC B1 ;  /* 0x0000000000017941 */ /* 0x000fea0003800000 */
.L_x_156:
        /* <DEDUP_REMOVED lines=12> */
.L_x_159:
[----:B------:R-:W-:Y:S05]  /*82b0*/  BSYNC B1 ;  /* 0x0000000000017941 */ /* 0x000fea0003800000 */
.L_x_158:
        /* <DEDUP_REMOVED lines=12> */
.L_x_161:
[----:B------:R-:W-:Y:S05]  /*8380*/  BSYNC B1 ;  /* 0x0000000000017941 */ /* 0x000fea0003800000 */
.L_x_160:
        /* <DEDUP_REMOVED lines=12> */
.L_x_163:
[----:B------:R-:W-:Y:S05]  /*8450*/  BSYNC B1 ;  /* 0x0000000000017941 */ /* 0x000fea0003800000 */
.L_x_162:
        /* <DEDUP_REMOVED lines=12> */
.L_x_165:
[----:B------:R-:W-:Y:S05]  /*8520*/  BSYNC B1 ;  /* 0x0000000000017941 */ /* 0x000fea0003800000 */
.L_x_164:
        /* <DEDUP_REMOVED lines=12> */
.L_x_167:
[----:B------:R-:W-:Y:S05]  /*85f0*/  BSYNC B1 ;  /* 0x0000000000017941 */ /* 0x000fea0003800000 */
.L_x_166:
        /* <DEDUP_REMOVED lines=12> */
.L_x_169:
[----:B------:R-:W-:Y:S05]  /*86c0*/  BSYNC B1 ;  /* 0x0000000000017941 */ /* 0x000fea0003800000 */
.L_x_168:
        /* <DEDUP_REMOVED lines=12> */
.L_x_171:
[----:B------:R-:W-:Y:S05]  /*8790*/  BSYNC B1 ;  /* 0x0000000000017941 */ /* 0x000fea0003800000 */
.L_x_170:
        /* <DEDUP_REMOVED lines=12> */
.L_x_173:
[----:B------:R-:W-:Y:S05]  /*8860*/  BSYNC B1 ;  /* 0x0000000000017941 */ /* 0x000fea0003800000 */
.L_x_172:
        /* <DEDUP_REMOVED lines=12> */
.L_x_175:
[----:B------:R-:W-:Y:S05]  /*8930*/  BSYNC B1 ;  /* 0x0000000000017941 */ /* 0x000fea0003800000 */
.L_x_174:
        /* <DEDUP_REMOVED lines=12> */
.L_x_177:
[----:B------:R-:W-:Y:S05]  /*8a00*/  BSYNC B1 ;  /* 0x0000000000017941 */ /* 0x000fea0003800000 */
.L_x_176:
        /* <DEDUP_REMOVED lines=12> */
.L_x_179:
[----:B------:R-:W-:Y:S05]  /*8ad0*/  BSYNC B1 ;  /* 0x0000000000017941 */ /* 0x000fea0003800000 */
.L_x_178:
        /* <DEDUP_REMOVED lines=12> */
.L_x_181:
[----:B------:R-:W-:Y:S05]  /*8ba0*/  BSYNC B1 ;  /* 0x0000000000017941 */ /* 0x000fea0003800000 */
.L_x_180:
        /* <DEDUP_REMOVED lines=12> */
.L_x_183:
[----:B------:R-:W-:Y:S05]  /*8c70*/  BSYNC B1 ;  /* 0x0000000000017941 */ /* 0x000fea0003800000 */
.L_x_182:
        /* <DEDUP_REMOVED lines=12> */
.L_x_185:
[----:B------:R-:W-:Y:S05]  /*8d40*/  BSYNC B1 ;  /* 0x0000000000017941 */ /* 0x000fea0003800000 */
.L_x_184:
        /* <DEDUP_REMOVED lines=12> */
.L_x_187:
[----:B------:R-:W-:Y:S05]  /*8e10*/  BSYNC B1 ;  /* 0x0000000000017941 */ /* 0x000fea0003800000 */
.L_x_186:
        /* <DEDUP_REMOVED lines=12> */
.L_x_189:
[----:B------:R-:W-:Y:S05]  /*8ee0*/  BSYNC B1 ;  /* 0x0000000000017941 */ /* 0x000fea0003800000 */
.L_x_188:
        /* <DEDUP_REMOVED lines=12> */
.L_x_191:
[----:B------:R-:W-:Y:S05]  /*8fb0*/  BSYNC B1 ;  /* 0x0000000000017941 */ /* 0x000fea0003800000 */
.L_x_190:
        /* <DEDUP_REMOVED lines=12> */
.L_x_193:
[----:B------:R-:W-:Y:S05]  /*9080*/  BSYNC B1 ;  /* 0x0000000000017941 */ /* 0x000fea0003800000 */
.L_x_192:
        /* <DEDUP_REMOVED lines=12> */
.L_x_195:
[----:B------:R-:W-:Y:S05]  /*9150*/  BSYNC B1 ;  /* 0x0000000000017941 */ /* 0x000fea0003800000 */
.L_x_194:
        /* <DEDUP_REMOVED lines=12> */
.L_x_197:
[----:B------:R-:W-:Y:S05]  /*9220*/  BSYNC B1 ;  /* 0x0000000000017941 */ /* 0x000fea0003800000 */
.L_x_196:
        /* <DEDUP_REMOVED lines=12> */
.L_x_199:
[----:B------:R-:W-:Y:S05]  /*92f0*/  BSYNC B1 ;  /* 0x0000000000017941 */ /* 0x000fea0003800000 */
.L_x_198:
        /* <DEDUP_REMOVED lines=12> */
.L_x_201:
[----:B------:R-:W-:Y:S05]  /*93c0*/  BSYNC B1 ;  /* 0x0000000000017941 */ /* 0x000fea0003800000 */
.L_x_200:
        /* <DEDUP_REMOVED lines=12> */
.L_x_203:
[----:B------:R-:W-:Y:S05]  /*9490*/  BSYNC B1 ;  /* 0x0000000000017941 */ /* 0x000fea0003800000 */
.L_x_202:
        /* <DEDUP_REMOVED lines=12> */
.L_x_205:
[----:B------:R-:W-:Y:S05]  /*9560*/  BSYNC B1 ;  /* 0x0000000000017941 */ /* 0x000fea0003800000 */
.L_x_204:
        /* <DEDUP_REMOVED lines=12> */
.L_x_207:
[----:B------:R-:W-:Y:S05]  /*9630*/  BSYNC B1 ;  /* 0x0000000000017941 */ /* 0x000fea0003800000 */
.L_x_206:
        /* <DEDUP_REMOVED lines=12> */
.L_x_209:
[----:B------:R-:W-:Y:S05]  /*9700*/  BSYNC B1 ;  /* 0x0000000000017941 */ /* 0x000fea0003800000 */
.L_x_208:
        /* <DEDUP_REMOVED lines=12> */
.L_x_211:
[----:B------:R-:W-:Y:S05]  /*97d0*/  BSYNC B1 ;  /* 0x0000000000017941 */ /* 0x000fea0003800000 */
.L_x_210:
        /* <DEDUP_REMOVED lines=12> */
.L_x_213:
[----:B------:R-:W-:Y:S05]  /*98a0*/  BSYNC B1 ;  /* 0x0000000000017941 */ /* 0x000fea0003800000 */
.L_x_212:
        /* <DEDUP_REMOVED lines=12> */
.L_x_215:
[----:B------:R-:W-:Y:S05]  /*9970*/  BSYNC B1 ;  /* 0x0000000000017941 */ /* 0x000fea0003800000 */
.L_x_214:
        /* <DEDUP_REMOVED lines=12> */
.L_x_217:
[----:B------:R-:W-:Y:S05]  /*9a40*/  BSYNC B1 ;  /* 0x0000000000017941 */ /* 0x000fea0003800000 */
.L_x_216:
        /* <DEDUP_REMOVED lines=12> */
.L_x_219:
[----:B------:R-:W-:Y:S05]  /*9b10*/  BSYNC B1 ;  /* 0x0000000000017941 */ /* 0x000fea0003800000 */
.L_x_218:
        /* <DEDUP_REMOVED lines=12> */
.L_x_221:
[----:B------:R-:W-:Y:S05]  /*9be0*/  BSYNC B1 ;  /* 0x0000000000017941 */ /* 0x000fea0003800000 */
.L_x_220:
        /* <DEDUP_REMOVED lines=12> */
.L_x_223:
[----:B------:R-:W-:Y:S05]  /*9cb0*/  BSYNC B1 ;  /* 0x0000000000017941 */ /* 0x000fea0003800000 */
.L_x_222:
        /* <DEDUP_REMOVED lines=12> */
.L_x_225:
[----:B------:R-:W-:Y:S05]  /*9d80*/  BSYNC B1 ;  /* 0x0000000000017941 */ /* 0x000fea0003800000 */
.L_x_224:
        /* <DEDUP_REMOVED lines=12> */
.L_x_227:
[----:B------:R-:W-:Y:S05]  /*9e50*/  BSYNC B1 ;  /* 0x0000000000017941 */ /* 0x000fea0003800000 */
.L_x_226:
        /* <DEDUP_REMOVED lines=12> */
.L_x_229:
[----:B------:R-:W-:Y:S05]  /*9f20*/  BSYNC B1 ;  /* 0x0000000000017941 */ /* 0x000fea0003800000 */
.L_x_228:
        /* <DEDUP_REMOVED lines=12> */
.L_x_231:
[----:B------:R-:W-:Y:S05]  /*9ff0*/  BSYNC B1 ;  /* 0x0000000000017941 */ /* 0x000fea0003800000 */
.L_x_230:
        /* <DEDUP_REMOVED lines=12> */
.L_x_233:
[----:B------:R-:W-:Y:S05]  /*a0c0*/  BSYNC B1 ;  /* 0x0000000000017941 */ /* 0x000fea0003800000 */
.L_x_232:
        /* <DEDUP_REMOVED lines=12> */
.L_x_235:
[----:B------:R-:W-:Y:S05]  /*a190*/  BSYNC B1 ;  /* 0x0000000000017941 */ /* 0x000fea0003800000 */
.L_x_234:
        /* <DEDUP_REMOVED lines=12> */
.L_x_237:
[----:B------:R-:W-:Y:S05]  /*a260*/  BSYNC B1 ;  /* 0x0000000000017941 */ /* 0x000fea0003800000 */
.L_x_236:
        /* <DEDUP_REMOVED lines=12> */
.L_x_239:
[----:B------:R-:W-:Y:S05]  /*a330*/  BSYNC B1 ;  /* 0x0000000000017941 */ /* 0x000fea0003800000 */
.L_x_238:
        /* <DEDUP_REMOVED lines=12> */
.L_x_241:
[----:B------:R-:W-:Y:S05]  /*a400*/  BSYNC B1 ;  /* 0x0000000000017941 */ /* 0x000fea0003800000 */
.L_x_240:
        /* <DEDUP_REMOVED lines=12> */
.L_x_243:
[----:B------:R-:W-:Y:S05]  /*a4d0*/  BSYNC B1 ;  /* 0x0000000000017941 */ /* 0x000fea0003800000 */
.L_x_242:
        /* <DEDUP_REMOVED lines=12> */
.L_x_245:
[----:B------:R-:W-:Y:S05]  /*a5a0*/  BSYNC B1 ;  /* 0x0000000000017941 */ /* 0x000fea0003800000 */
.L_x_244:
        /* <DEDUP_REMOVED lines=12> */
.L_x_247:
[----:B------:R-:W-:Y:S05]  /*a670*/  BSYNC B1 ;  /* 0x0000000000017941 */ /* 0x000fea0003800000 */
.L_x_246:
        /* <DEDUP_REMOVED lines=12> */
.L_x_249:
[----:B------:R-:W-:Y:S05]  /*a740*/  BSYNC B1 ;  /* 0x0000000000017941 */ /* 0x000fea0003800000 */
.L_x_248:
        /* <DEDUP_REMOVED lines=12> */
.L_x_251:
[----:B------:R-:W-:Y:S05]  /*a810*/  BSYNC B1 ;  /* 0x0000000000017941 */ /* 0x000fea0003800000 */
.L_x_250:
        /* <DEDUP_REMOVED lines=12> */
.L_x_253:
[----:B------:R-:W-:Y:S05]  /*a8e0*/  BSYNC B1 ;  /* 0x0000000000017941 */ /* 0x000fea0003800000 */
.L_x_252:
        /* <DEDUP_REMOVED lines=12> */
.L_x_255:
[----:B------:R-:W-:Y:S05]  /*a9b0*/  BSYNC B1 ;  /* 0x0000000000017941 */ /* 0x000fea0003800000 */
.L_x_254:
        /* <DEDUP_REMOVED lines=12> */
.L_x_257:
[----:B------:R-:W-:Y:S05]  /*aa80*/  BSYNC B1 ;  /* 0x0000000000017941 */ /* 0x000fea0003800000 */
.L_x_256:
        /* <DEDUP_REMOVED lines=12> */
.L_x_259:
[----:B------:R-:W-:Y:S05]  /*ab50*/  BSYNC B1 ;  /* 0x0000000000017941 */ /* 0x000fea0003800000 */
.L_x_258:
        /* <DEDUP_REMOVED lines=12> */
.L_x_261:
[----:B------:R-:W-:Y:S05]  /*ac20*/  BSYNC B1 ;  /* 0x0000000000017941 */ /* 0x000fea0003800000 */
.L_x_260:
        /* <DEDUP_REMOVED lines=12> */
.L_x_263:
[----:B------:R-:W-:Y:S05]  /*acf0*/  BSYNC B1 ;  /* 0x0000000000017941 */ /* 0x000fea0003800000 */
.L_x_262:
[----:B------:R-:W-:Y:S05]  /*ad00*/  @P0 BRA `(.L_x_264) ;  /* 0x0000001c00300947 */ /* 0x000fea0003800000 */
[----:B-----5:R-:W-:-:S04]  /*ad10*/  LOP3.LUT R0, R0, 0xff, RZ, 0xc0, !PT ;  /* 0x000000ff00007812 */ /* 0x020fc800078ec0ff */
[----:B------:R-:W-:-:S05]  /*ad20*/  F2FP.F16.E4M3.UNPACK_B R0, R0 ;  /* 0x00000000ff00723e */ /* 0x000fca00020006ff */
[----:B------:R-:W-:-:S05]  /*ad30*/  HADD2.F32 R0, -RZ, R0.H0_H0 ;  /* 0x20000000ff007230 */ /* 0x000fca0000004100 */
[----:B0-----:R-:W-:-:S04]  /*ad40*/  FMUL R3, R0, UR40 ;  /* 0x0000002800037c20 */ /* 0x001fc80008400000 */
[----:B------:R-:W-:-:S05]  /*ad50*/  FFMA R3, R224, UR41, R3 ;  /* 0x00000029e0037c23 */ /* 0x000fca0008000003 */
[----:B------:R-:W-:-:S05]  /*ad60*/  F2FP.SATFINITE.E4M3.F32.PACK_AB_MERGE_C R3, RZ, R3, RZ ;  /* 0x00000003ff03723e */ /* 0x000fca00048070ff */
[----:B------:R0:W-:Y:S01]  /*ad70*/  STG.E.U8 desc[UR48][R30.64+0x69], R3 ;  /* 0x000069031e007986 */ /* 0x0001e2000c101130 */
[----:B------:R-:W-:Y:S05]  /*ad80*/  BRA `(.L_x_264) ;  /* 0x0000001c00107947 */ /* 0x000fea0003800000 */
.L_x_39:
[----:B------:R-:W-:Y:S01]  /*ad90*/  ISETP.GE.AND P3, PT, R42, 0x1, PT ;  /* 0x000000012a00780c */ /* 0x000fe20003f66270 */
[----:B------:R-:W-:Y:S01]  /*ada0*/  FMUL R0, R0, UR41 ;  /* 0x0000002900007c20 */ /* 0x000fe20008400000 */
[----:B------:R-:W-:Y:S01]  /*adb0*/  FMUL R2, R2, UR41 ;  /* 0x0000002902027c20 */ /* 0x000fe20008400000 */
[----:B------:R-:W-:Y:S01]  /*adc0*/  ISETP.GE.AND P2, PT, R42, 0x9, PT ;  /* 0x000000092a00780c */ /* 0x000fe20003f46270 */
[----:B------:R-:W-:Y:S01]  /*add0*/  FMUL R3, R3, UR41 ;  /* 0x0000002903037c20 */ /* 0x000fe20008400000 */
[C---:B------:R-:W-:Y:S01]  /*ade0*/  ISETP.LT.OR P0, PT, R41.reuse, 0x1, !P3 ;  /* 0x000000012900780c */ /* 0x040fe20005f01670 */
[----:B------:R-:W-:Y:S01]  /*adf0*/  FMUL R4, R4, UR41 ;  /* 0x0000002904047c20 */ /* 0x000fe20008400000 */
[----:B------:R-:W-:Y:S01]  /*ae00*/  ISETP.LT.OR P6, PT, R41, 0x2, !P3 ;  /* 0x000000022900780c */ /* 0x000fe20005fc1670 */
[----:B------:R-:W-:Y:S01]  /*ae10*/  FMUL R5, R5, UR41 ;  /* 0x0000002905057c20 */ /* 0x000fe20008400000 */
[----:B------:R-:W-:Y:S01]  /*ae20*/  F2FP.SATFINITE.E4M3.F32.PACK_AB_MERGE_C R33, RZ, R0, RZ ;  /* 0x00000000ff21723e */ /* 0x000fe200048070ff */
[----:B------:R-:W-:Y:S01]  /*ae30*/  FMUL R6, R6, UR41 ;  /* 0x0000002906067c20 */ /* 0x000fe20008400000 */
[----:B------:R-:W-:Y:S01]  /*ae40*/  F2FP.SATFINITE.E4M3.F32.PACK_AB_MERGE_C R35, RZ, R2, RZ ;  /* 0x00000002ff23723e */ /* 0x000fe200048070ff */
[----:B------:R-:W-:Y:S01]  /*ae50*/  FMUL R7, R7, UR41 ;  /* 0x0000002907077c20 */ /* 0x000fe20008400000 */
[C---:B------:R-:W-:Y:S01]  /*ae60*/  ISETP.LT.OR P1, PT, R41.reuse, 0x2, !P2 ;  /* 0x000000022900780c */ /* 0x040fe20005721670 */
[----:B------:R-:W-:Y:S01]  /*ae70*/  FMUL R8, R8, UR41 ;  /* 0x0000002908087c20 */ /* 0x000fe20008400000 */
[----:B------:R-:W-:Y:S01]  /*ae80*/  ISETP.LT.OR P5, PT, R41, 0x9, !P3 ;  /* 0x000000092900780c */ /* 0x000fe20005fa1670 */
[----:B------:R-:W-:Y:S01]  /*ae90*/  FMUL R9, R9, UR41 ;  /* 0x0000002909097c20 */ /* 0x000fe20008400000 */
[----:B------:R-:W-:Y:S01]  /*aea0*/  F2FP.SATFINITE.E4M3.F32.PACK_AB_MERGE_C R3, RZ, R3, RZ ;  /* 0x00000003ff03723e */ /* 0x000fe200048070ff */
[----:B------:R0:W-:Y:S01]  /*aeb0*/  @!P0 STG.E.U8 desc[UR48][R24.64], R33 ;  /* 0x0000002118008986 */ /* 0x0001e2000c101130 */
[C---:B------:R-:W-:Y:S01]  /*aec0*/  ISETP.LT.OR P0, PT, R41.reuse, 0x1, !P2 ;  /* 0x000000012900780c */ /* 0x040fe20005701670 */
[----:B------:R-:W-:Y:S01]  /*aed0*/  FMUL R10, R10, UR41 ;  /* 0x000000290a0a7c20 */ /* 0x000fe20008400000 */
[----:B------:R-:W-:Y:S01]  /*aee0*/  F2FP.SATFINITE.E4M3.F32.PACK_AB_MERGE_C R5, RZ, R5, RZ ;  /* 0x00000005ff05723e */ /* 0x000fe200048070ff */
[----:B------:R-:W-:Y:S01]  /*aef0*/  @!P6 STG.E.U8 desc[UR48][R24.64+0x1], R35 ;  /* 0x000001231800e986 */ /* 0x000fe2000c101130 */
[----:B------:R-:W-:Y:S01]  /*af00*/  ISETP.LT.OR P6, PT, R41, 0xa, !P3 ;  /* 0x0000000a2900780c */ /* 0x000fe20005fc1670 */
[----:B------:R-:W-:Y:S01]  /*af10*/  FMUL R11, R11, UR41 ;  /* 0x000000290b0b7c20 */ /* 0x000fe20008400000 */
[----:B------:R-:W-:Y:S01]  /*af20*/  F2FP.SATFINITE.E4M3.F32.PACK_AB_MERGE_C R37, RZ, R6, RZ ;  /* 0x00000006ff25723e */ /* 0x000fe200048070ff */
[----:B------:R-:W-:Y:S01]  /*af30*/  FMUL R12, R12, UR41 ;  /* 0x000000290c0c7c20 */ /* 0x000fe20008400000 */
[----:B------:R-:W-:Y:S01]  /*af40*/  F2FP.SATFINITE.E4M3.F32.PACK_AB_MERGE_C R7, RZ, R7, RZ ;  /* 0x00000007ff07723e */ /* 0x000fe200048070ff */
[----:B------:R-:W-:Y:S01]  /*af50*/  FMUL R13, R13, UR41 ;  /* 0x000000290d0d7c20 */ /* 0x000fe20008400000 */
[----:B------:R-:W-:Y:S01]  /*af60*/  F2FP.SATFINITE.E4M3.F32.PACK_AB_MERGE_C R9, RZ, R9, RZ ;  /* 0x00000009ff09723e */ /* 0x000fe200048070ff */
[----:B------:R-:W-:Y:S01]  /*af70*/  FMUL R14, R14, UR41 ;  /* 0x000000290e0e7c20 */ /* 0x000fe20008400000 */
[----:B0-----:R-:W-:Y:S01]  /*af80*/  F2FP.SATFINITE.E4M3.F32.PACK_AB_MERGE_C R33, RZ, R4, RZ ;  /* 0x00000004ff21723e */ /* 0x001fe200048070ff */
[----:B------:R0:W-:Y:S01]  /*af90*/  @!P0 STG.E.U8 desc[UR48][R26.64], R3 ;  /* 0x000000031a008986 */ /* 0x0001e2000c101130 */
[----:B------:R-:W-:Y:S01]  /*afa0*/  ISETP.LT.OR P0, PT, R41, 0x9, !P2 ;  /* 0x000000092900780c */ /* 0x000fe20005701670 */
[----:B------:R-:W-:Y:S01]  /*afb0*/  FMUL R15, R15, UR41 ;  /* 0x000000290f0f7c20 */ /* 0x000fe20008400000 */
[----:B------:R-:W-:Y:S01]  /*afc0*/  F2FP.SATFINITE.E4M3.F32.PACK_AB_MERGE_C R11, RZ, R11, RZ ;  /* 0x0000000bff0b723e */ /* 0x000fe200048070ff */
[----:B------:R-:W-:Y:S01]  /*afd0*/  @!P1 STG.E.U8 desc[UR48][R26.64+0x1], R33 ;  /* 0x000001211a009986 */ /* 0x000fe2000c101130 */
[----:B------:R-:W-:Y:S01]  /*afe0*/  ISETP.GE.AND P1, PT, R42, 0x81, PT ;  /* 0x000000812a00780c */ /* 0x000fe20003f26270 */
[----:B------:R-:W-:Y:S01]  /*aff0*/  FMUL R16, R16, UR41 ;  /* 0x0000002910107c20 */ /* 0x000fe20008400000 */
[----:B------:R-:W-:Y:S01]  /*b000*/  F2FP.SATFINITE.E4M3.F32.PACK_AB_MERGE_C R13, RZ, R13, RZ ;  /* 0x0000000dff0d723e */ /* 0x000fe200048070ff */
[----:B------:R1:W-:Y:S01]  /*b010*/  @!P5 STG.E.U8 desc[UR48][R24.64+0x8], R5 ;  /* 0x000008051800d986 */ /* 0x0003e2000c101130 */
[----:B------:R-:W-:Y:S01]  /*b020*/  ISETP.LT.OR P5, PT, R41, 0xa, !P2 ;  /* 0x0000000a2900780c */ /* 0x000fe200057a1670 */
[----:B------:R-:W-:Y:S01]  /*b030*/  FMUL R17, R17, UR41 ;  /* 0x0000002911117c20 */ /* 0x000fe20008400000 */
[----:B------:R-:W-:Y:S01]  /*b040*/  F2FP.SATFINITE.E4M3.F32.PACK_AB_MERGE_C R15, RZ, R15, RZ ;  /* 0x0000000fff0f723e */ /* 0x000fe200048070ff */
[----:B------:R-:W-:Y:S01]  /*b050*/  @!P6 STG.E.U8 desc[UR48][R24.64+0x9], R37 ;  /* 0x000009251800e986 */ /* 0x000fe2000c101130 */
[----:B------:R-:W-:Y:S01]  /*b060*/  ISETP.LT.OR P6, PT, R41, 0x1, !P1 ;  /* 0x000000012900780c */ /* 0x000fe20004fc1670 */
[----:B------:R-:W-:Y:S01]  /*b070*/  FMUL R18, R18, UR41 ;  /* 0x0000002912127c20 */ /* 0x000fe20008400000 */
[----:B0-----:R-:W-:Y:S01]  /*b080*/  F2FP.SATFINITE.E4M3.F32.PACK_AB_MERGE_C R3, RZ, R8, RZ ;  /* 0x00000008ff03723e */ /* 0x001fe200048070ff */
[----:B------:R-:W-:Y:S01]  /*b090*/  @!P0 STG.E.U8 desc[UR48][R26.64+0x8], R7 ;  /* 0x000008071a008986 */ /* 0x000fe2000c101130 */
[----:B------:R-:W-:Y:S01]  /*b0a0*/  ISETP.GE.AND P0, PT, R42, 0x89, PT ;  /* 0x000000892a00780c */ /* 0x000fe20003f06270 */
[----:B------:R-:W-:Y:S01]  /*b0b0*/  FMUL R19, R19, UR41 ;  /* 0x0000002913137c20 */ /* 0x000fe20008400000 */
[----:B------:R-:W-:Y:S01]  /*b0c0*/  F2FP.SATFINITE.E4M3.F32.PACK_AB_MERGE_C R17, RZ, R17, RZ ;  /* 0x00000011ff11723e */ /* 0x000fe200048070ff */
[----:B------:R-:W-:Y:S01]  /*b0d0*/  FMUL R20, R20, UR41 ;  /* 0x0000002914147c20 */ /* 0x000fe20008400000 */
[----:B-1----:R-:W-:Y:S01]  /*b0e0*/  F2FP.SATFINITE.E4M3.F32.PACK_AB_MERGE_C R5, RZ, R10, RZ ;  /* 0x0000000aff05723e */ /* 0x002fe200048070ff */
[----:B------:R0:W-:Y:S01]  /*b0f0*/  @!P5 STG.E.U8 desc[UR48][R26.64+0x9], R3 ;  /* 0x000009031a00d986 */ /* 0x0001e2000c101130 */
[----:B------:R-:W-:Y:S01]  /*b100*/  ISETP.LT.OR P5, PT, R41, 0x2, !P1 ;  /* 0x000000022900780c */ /* 0x000fe20004fa1670 */
[----:B------:R-:W-:Y:S01]  /*b110*/  FMUL R21, R21, UR41 ;  /* 0x0000002915157c20 */ /* 0x000fe20008400000 */
[----:B------:R-:W-:Y:S01]  /*b120*/  F2FP.SATFINITE.E4M3.F32.PACK_AB_MERGE_C R19, RZ, R19, RZ ;  /* 0x00000013ff13723e */ /* 0x000fe200048070ff */
[----:B------:R-:W-:Y:S01]  /*b130*/  @!P6 STG.E.U8 desc[UR48][R28.64], R9 ;  /* 0x000000091c00e986 */ /* 0x000fe2000c101130 */
[----:B------:R-:W-:Y:S01]  /*b140*/  ISETP.LT.OR P6, PT, R41, 0x1, !P0 ;  /* 0x000000012900780c */ /* 0x000fe200047c1670 */
[----:B------:R-:W-:Y:S01]  /*b150*/  FMUL R22, R22, UR41 ;  /* 0x0000002916167c20 */ /* 0x000fe20008400000 */
[----:B------:R-:W-:Y:S01]  /*b160*/  F2FP.SATFINITE.E4M3.F32.PACK_AB_MERGE_C R21, RZ, R21, RZ ;  /* 0x00000015ff15723e */ /* 0x000fe200048070ff */
[----:B------:R-:W-:Y:S01]  /*b170*/  FMUL R23, R23, UR41 ;  /* 0x0000002917177c20 */ /* 0x000fe20008400000 */
[----:B------:R-:W-:Y:S01]  /*b180*/  FMUL R136, R136, UR41 ;  /* 0x0000002988887c20 */ /* 0x000fe20008400000 */
[----:B------:R-:W-:Y:S01]  /*b190*/  FMUL R137, R137, UR41 ;  /* 0x0000002989897c20 */ /* 0x000fe20008400000 */
[----:B------:R-:W-:Y:S01]  /*b1a0*/  FMUL R138, R138, UR41 ;  /* 0x000000298a8a7c20 */ /* 0x000fe20008400000 */
[----:B0-----:R-:W-:Y:S01]  /*b1b0*/  F2FP.SATFINITE.E4M3.F32.PACK_AB_MERGE_C R3, RZ, R12, RZ ;  /* 0x0000000cff03723e */ /* 0x001fe200048070ff */
[----:B------:R-:W-:Y:S01]  /*b1c0*/  FMUL R139, R139, UR41 ;  /* 0x000000298b8b7c20 */ /* 0x000fe20008400000 */
        /* <DEDUP_REMOVED lines=185> */
[----:B------:R-:W-:Y:S01]  /*bd60*/  FMUL R218, R218, UR41 ;  /* 0x00000029dada7c20 */ /* 0x000fe20008400000 */
[----:B------:R-:W-:Y:S01]  /*bd70*/  @!P6 STG.E.U8 desc[UR48][R24.64+0x28], R149 ;  /* 0x000028951800e986 */ /* 0x000fe2000c101130 */
[----:B------:R-:W-:Y:S01]  /*bd80*/  ISETP.LT.OR P6, PT, R41, 0x29, !P2 ;  /* 0x000000292900780c */ /* 0x000fe200057c1670 */
[----:B------:R-:W-:Y:S01]  /*bd90*/  FMUL R219, R219, UR41 ;  /* 0x00000029dbdb7c20 */ /* 0x000fe20008400000 */
[----:B------:R-:W-:Y:S01]  /*bda0*/  F2FP.SATFINITE.E4M3.F32.PACK_AB_MERGE_C R215, RZ, R215, RZ ;  /* 0x000000d7ffd7723e */ /* 0x000fe200048070ff */
[----:B------:R-:W-:Y:S01]  /*bdb0*/  FMUL R220, R220, UR41 ;  /* 0x00000029dcdc7c20 */ /* 0x000fe20008400000 */
[----:B------:R-:W-:Y:S01]  /*bdc0*/  F2FP.SATFINITE.E4M3.F32.PACK_AB_MERGE_C R217, RZ, R217, RZ ;  /* 0x000000d9ffd9723e */ /* 0x000fe200048070ff */
        /* <DEDUP_REMOVED lines=9> */
[----:B------:R-:W-:-:S02]  /*be60*/  ISETP.LT.OR P6, PT, R41, 0x21, !P1 ;  /* 0x000000212900780c */ /* 0x000fc40004fc1670 */
[----:B------:R-:W-:Y:S02]  /*be70*/  F2FP.SATFINITE.E4M3.F32.PACK_AB_MERGE_C R221, RZ, R221, RZ ;  /* 0x000000ddffdd723e */ /* 0x000fe400048070ff */
[----:B------:R-:W-:Y:S02]  /*be80*/  F2FP.SATFINITE.E4M3.F32.PACK_AB_MERGE_C R223, RZ, R223, RZ ;  /* 0x000000dfffdf723e */ /* 0x000fe400048070ff */
[----:B------:R-:W-:Y:S02]  /*be90*/  F2FP.SATFINITE.E4M3.F32.PACK_AB_MERGE_C R7, RZ, R224, RZ ;  /* 0x000000e0ff07723e */ /* 0x000fe400048070ff */
[----:B0-----:R-:W-:Y:S01]  /*bea0*/  F2FP.SATFINITE.E4M3.F32.PACK_AB_MERGE_C R5, RZ, R154, RZ ;  /* 0x0000009aff05723e */ /* 0x001fe200048070ff */
[----:B------:R0:W-:Y:S01]  /*beb0*/  @!P5 STG.E.U8 desc[UR48][R26.64+0x29], R3 ;  /* 0x000029031a00d986 */ /* 0x0001e2000c101130 */
[----:B------:R-:W-:-:S03]  /*bec0*/  ISETP.LT.OR P5, PT, R41, 0x22, !P1 ;  /* 0x000000222900780c */ /* 0x000fc60004fa1670 */
[----:B------:R-:W-:Y:S01]  /*bed0*/  @!P6 STG.E.U8 desc[UR48][R28.64+0x20], R153 ;  /* 0x000020991c00e986 */ /* 0x000fe2000c101130 */
[----:B------:R-:W-:Y:S02]  /*bee0*/  ISETP.LT.OR P6, PT, R41, 0x21, !P0 ;  /* 0x000000212900780c */ /* 0x000fe400047c1670 */
[----:B0-----:R-:W-:-:S07]  /*bef0*/  F2FP.SATFINITE.E4M3.F32.PACK_AB_MERGE_C R3, RZ, R156, RZ ;  /* 0x0000009cff03723e */ /* 0x001fce00048070ff */
        /* <DEDUP_REMOVED lines=143> */
[C---:B------:R-:W-:Y:S02]  /*c7f0*/  ISETP.LT.OR P6, PT, R41.reuse, 0x69, !P3 ;  /* 0x000000692900780c */ /* 0x040fe40005fc1670 */
[----:B------:R-:W-:Y:S02]  /*c800*/  ISETP.LT.OR P3, PT, R41, 0x6a, !P3 ;  /* 0x0000006a2900780c */ /* 0x000fe40005f61670 */
[----:B0-----:R-:W-:-:S05]  /*c810*/  F2FP.SATFINITE.E4M3.F32.PACK_AB_MERGE_C R5, RZ, R214, RZ ;  /* 0x000000d6ff05723e */ /* 0x001fca00048070ff */
[----:B------:R0:W-:Y:S01]  /*c820*/  @!P5 STG.E.U8 desc[UR48][R26.64+0x61], R3 ;  /* 0x000061031a00d986 */ /* 0x0001e2000c101130 */
[C---:B------:R-:W-:Y:S02]  /*c830*/  ISETP.LT.OR P5, PT, R41.reuse, 0x69, !P2 ;  /* 0x000000692900780c */ /* 0x040fe400057a1670 */
[C---:B------:R-:W-:Y:S01]  /*c840*/  ISETP.LT.OR P2, PT, R41.reuse, 0x6a, !P2 ;  /* 0x0000006a2900780c */ /* 0x040fe20005741670 */
[----:B------:R-:W-:Y:S01]  /*c850*/  @!P6 STG.E.U8 desc[UR48][R24.64+0x68], R213 ;  /* 0x000068d51800e986 */ /* 0x000fe2000c101130 */
[----:B------:R-:W-:-:S03]  /*c860*/  ISETP.LT.OR P6, PT, R41, 0x61, !P1 ;  /* 0x000000612900780c */ /* 0x000fc60004fc1670 */
[----:B------:R1:W-:Y:S01]  /*c870*/  @!P3 STG.E.U8 desc[UR48][R24.64+0x69], R5 ;  /* 0x000069051800b986 */ /* 0x0003e2000c101130 */
[----:B------:R-:W-:Y:S02]  /*c880*/  ISETP.LT.OR P3, PT, R41, 0x62, !P1 ;  /* 0x000000622900780c */ /* 0x000fe40004f61670 */
[----:B0-----:R-:W-:-:S03]  /*c890*/  F2FP.SATFINITE.E4M3.F32.PACK_AB_MERGE_C R3, RZ, R216, RZ ;  /* 0x000000d8ff03723e */ /* 0x001fc600048070ff */
[----:B------:R-:W-:Y:S01]  /*c8a0*/  @!P5 STG.E.U8 desc[UR48][R26.64+0x68], R215 ;  /* 0x000068d71a00d986 */ /* 0x000fe2000c101130 */
[----:B------:R-:W-:-:S03]  /*c8b0*/  ISETP.LT.OR P5, PT, R41, 0x61, !P0 ;  /* 0x000000612900780c */ /* 0x000fc600047a1670 */
[----:B------:R0:W-:Y:S01]  /*c8c0*/  @!P2 STG.E.U8 desc[UR48][R26.64+0x69], R3 ;  /* 0x000069031a00a986 */ /* 0x0001e2000c101130 */
[C---:B------:R-:W-:Y:S02]  /*c8d0*/  ISETP.LT.OR P2, PT, R41.reuse, 0x69, !P1 ;  /* 0x000000692900780c */ /* 0x040fe40004f41670 */
[----:B-1----:R-:W-:Y:S01]  /*c8e0*/  F2FP.SATFINITE.E4M3.F32.PACK_AB_MERGE_C R5, RZ, R218, RZ ;  /* 0x000000daff05723e */ /* 0x002fe200048070ff */
[----:B------:R-:W-:Y:S01]  /*c8f0*/  @!P6 STG.E.U8 desc[UR48][R28.64+0x60], R217 ;  /* 0x000060d91c00e986 */ /* 0x000fe2000c101130 */
[C---:B------:R-:W-:Y:S02]  /*c900*/  ISETP.LT.OR P6, PT, R41.reuse, 0x62, !P0 ;  /* 0x000000622900780c */ /* 0x040fe400047c1670 */
[C---:B------:R-:W-:Y:S01]  /*c910*/  ISETP.LT.OR P1, PT, R41.reuse, 0x6a, !P1 ;  /* 0x0000006a2900780c */ /* 0x040fe20004f21670 */
[----:B------:R1:W-:Y:S01]  /*c920*/  @!P3 STG.E.U8 desc[UR48][R28.64+0x61], R5 ;  /* 0x000061051c00b986 */ /* 0x0003e2000c101130 */
[C---:B------:R-:W-:Y:S02]  /*c930*/  ISETP.LT.OR P3, PT, R41.reuse, 0x69, !P0 ;  /* 0x000000692900780c */ /* 0x040fe40004761670 */
[----:B------:R-:W-:Y:S01]  /*c940*/  ISETP.LT.OR P0, PT, R41, 0x6a, !P0 ;  /* 0x0000006a2900780c */ /* 0x000fe20004701670 */
[----:B------:R2:W-:Y:S01]  /*c950*/  @!P5 STG.E.U8 desc[UR48][R30.64+0x60], R219 ;  /* 0x000060db1e00d986 */ /* 0x0005e2000c101130 */
[----:B0-----:R-:W-:-:S05]  /*c960*/  F2FP.SATFINITE.E4M3.F32.PACK_AB_MERGE_C R3, RZ, R220, RZ ;  /* 0x000000dcff03723e */ /* 0x001fca00048070ff */
[----:B------:R2:W-:Y:S01]  /*c970*/  @!P6 STG.E.U8 desc[UR48][R30.64+0x61], R3 ;  /* 0x000061031e00e986 */ /* 0x0005e2000c101130 */
[----:B-1----:R-:W-:-:S03]  /*c980*/  F2FP.SATFINITE.E4M3.F32.PACK_AB_MERGE_C R5, RZ, R222, RZ ;  /* 0x000000deff05723e */ /* 0x002fc600048070ff */
[----:B------:R2:W-:Y:S04]  /*c990*/  @!P2 STG.E.U8 desc[UR48][R28.64+0x68], R221 ;  /* 0x000068dd1c00a986 */ /* 0x0005e8000c101130 */
[----:B------:R2:W-:Y:S04]  /*c9a0*/  @!P1 STG.E.U8 desc[UR48][R28.64+0x69], R5 ;  /* 0x000069051c009986 */ /* 0x0005e8000c101130 */
[----:B------:R2:W-:Y:S04]  /*c9b0*/  @!P3 STG.E.U8 desc[UR48][R30.64+0x68], R223 ;  /* 0x000068df1e00b986 */ /* 0x0005e8000c101130 */
[----:B------:R2:W-:Y:S02]  /*c9c0*/  @!P0 STG.E.U8 desc[UR48][R30.64+0x69], R7 ;  /* 0x000069071e008986 */ /* 0x0005e4000c101130 */
.L_x_264:
[----:B------:R-:W-:Y:S05]  /*c9d0*/  BSYNC B0 ;  /* 0x0000000000007941 */ /* 0x000fea0003800000 */
.L_x_38:
[----:B0-2---:R-:W2:Y:S04]  /*c9e0*/  LDL.LU R3, [R1+0x8] ;  /* 0x0000080001037983 */ /* 0x005ea80000300800 */
[----:B------:R-:W2:Y:S01]  /*c9f0*/  LDL.LU R2, [R1+0xc] ;  /* 0x00000c0001027983 */ /* 0x000ea20000300800 */
[----:B------:R-:W-:Y:S01]  /*ca00*/  ULDC UR12, c[0x0][0xc] ;  /* 0x00000300000c7ab9 */ /* 0x000fe20000000800 */
[----:B------:R-:W-:Y:S01]  /*ca10*/  ULDC UR13, c[0x0][0x10] ;  /* 0x00000400000d7ab9 */ /* 0x000fe20000000800 */
[----:B----4-:R-:W2:Y:S01]  /*ca20*/  LDC R5, c[0x0][0x14] ;  /* 0x00000500ff057b82 */ /* 0x010ea20000000800 */
[----:B------:R-:W-:Y:S01]  /*ca30*/  UIMAD.WIDE.U32 UR12, UR12, UR13, URZ ;  /* 0x0000000d0c0c72a5 */ /* 0x000fe2000f8e003f */
[----:B-----5:R-:W-:Y:S01]  /*ca40*/  PRMT R0, RZ, 0x7610, R0 ;  /* 0x00007610ff007816 */ /* 0x020fe20000000000 */
[----:B------:R-:W-:-:S04]  /*ca50*/  UMOV UR42, 0xffffffff ;  /* 0xffffffff002a7882 */ /* 0x000fc80000000000 */
[----:B--2---:R-:W-:-:S04]  /*ca60*/  IMAD.WIDE.U32 R2, R5, UR12, R2 ;  /* 0x0000000c05027c25 */ /* 0x004fc8000f8e0002 */
[----:B------:R-:W-:Y:S01]  /*ca70*/  IMAD R5, R5, UR13, RZ ;  /* 0x0000000d05057c24 */ /* 0x000fe2000f8e02ff */
[----:B------:R-:W-:Y:S01]  /*ca80*/  ULDC.64 UR12, c[0x0][0x650] ;  /* 0x00019400000c7ab9 */ /* 0x000fe20000000a00 */
[----:B------:R-:W-:Y:S01]  /*ca90*/  IMAD.MOV.U32 R19, RZ, RZ, R2 ;  /* 0x000000ffff137224 */ /* 0x000fe200078e0002 */
[----:B------:R-:W-:Y:S01]  /*caa0*/  ISETP.GE.U32.AND P0, PT, R2, UR12, PT ;  /* 0x0000000c02007c0c */ /* 0x000fe2000bf06070 */
[----:B------:R-:W-:Y:S02]  /*cab0*/  IMAD.IADD R22, R3, 0x1, R5 ;  /* 0x0000000103167824 */ /* 0x000fe400078e0205 */
[----:B------:R-:W-:-:S03]  /*cac0*/  IMAD.MOV.U32 R2, RZ, RZ, -0x1 ;  /* 0xffffffffff027424 */ /* 0x000fc600078e00ff */
[----:B------:R0:W-:Y:S01]  /*cad0*/  STL [R1+0x8], R22 ;  /* 0x0000081601007387 */ /* 0x0001e20000100800 */
[----:B------:R-:W-:-:S03]  /*cae0*/  ISETP.GE.U32.AND.EX P0, PT, R22, UR13, PT, P0 ;  /* 0x0000000d16007c0c */ /* 0x000fc6000bf06100 */
[----:B------:R0:W-:Y:S04]  /*caf0*/  STL [R1+0xc], R19 ;  /* 0x00000c1301007387 */ /* 0x0001e80000100800 */
[----:B------:R0:W-:Y:S06]  /*cb00*/  STL [R1+0x10], R2 ;  /* 0x0000100201007387 */ /* 0x0001ec0000100800 */
[----:B------:R-:W-:Y:S05]  /*cb10*/  @P0 BRA `(.L_x_265) ;  /* 0x00000004006c0947 */ /* 0x000fea0003800000 */
[----:B------:R-:W2:Y:S01]  /*cb20*/  S2R R14, SR_CTAID.X ;  /* 0x00000000000e7919 */ /* 0x000ea20000002500 */
[----:B------:R-:W4:Y:S01]  /*cb30*/  LDC.64 R8, c[0x0][0x628] ;  /* 0x00018a00ff087b82 */ /* 0x000f220000000a00 */
[----:B------:R-:W-:Y:S01]  /*cb40*/  ULDC UR6, c[0x0][0x150] ;  /* 0x0000540000067ab9 */ /* 0x000fe20000000800 */
[----:B------:R-:W-:Y:S01]  /*cb50*/  IMAD.MOV.U32 R6, RZ, RZ, R19 ;  /* 0x000000ffff067224 */ /* 0x000fe200078e0013 */
[----:B------:R-:W0:Y:S01]  /*cb60*/  S2R R16, SR_CTAID.Y ;  /* 0x0000000000107919 */ /* 0x000e220000002600 */
[----:B------:R-:W-:-:S04]  /*cb70*/  IMAD.MOV.U32 R7, RZ, RZ, R22 ;  /* 0x000000ffff077224 */ /* 0x000fc800078e0016 */
[----:B------:R-:W0:Y:S08]  /*cb80*/  LDC R17, c[0x0][0x144] ;  /* 0x00005100ff117b82 */ /* 0x000e300000000800 */
[----:B------:R-:W0:Y:S08]  /*cb90*/  LDC R10, c[0x0][0x630] ;  /* 0x00018c00ff0a7b82 */ /* 0x000e300000000800 */
[----:B------:R-:W0:Y:S01]  /*cba0*/  LDC.64 R12, c[0x0][0x620] ;  /* 0x00018800ff0c7b82 */ /* 0x000e220000000a00 */
[----:B----4-:R-:W-:-:S04]  /*cbb0*/  ISETP.NE.U32.AND P0, PT, R8, RZ, PT ;  /* 0x000000ff0800720c */ /* 0x010fc80003f05070 */
[----:B------:R-:W-:Y:S02]  /*cbc0*/  ISETP.NE.AND.EX P0, PT, R9, RZ, PT, P0 ;  /* 0x000000ff0900720c */ /* 0x000fe40003f05300 */
[----:B--2---:R-:W-:-:S05]  /*cbd0*/  I2FP.F32.U32 R0, R14 ;  /* 0x0000000e00007245 */ /* 0x004fca0000201000 */
[----:B------:R-:W-:-:S04]  /*cbe0*/  FMUL R0, R0, UR6 ;  /* 0x0000000600007c20 */ /* 0x000fc80008400000 */
[----:B------:R2:W4:Y:S02]  /*cbf0*/  F2I.U32.TRUNC.NTZ R15, R0 ;  /* 0x00000000000f7305 */ /* 0x000524000020f000 */
[----:B------:R-:W-:Y:S05]  /*cc00*/  @!P0 BRA `(.L_x_266) ;  /* 0x0000000000288947 */ /* 0x000fea0003800000 */
[----:B--2---:R-:W2:Y:S02]  /*cc10*/  LDC R0, c[0x0][0x634] ;  /* 0x00018d00ff007b82 */ /* 0x004ea40000000800 */
[----:B--2---:R-:W-:-:S05]  /*cc20*/  IADD3 R7, P0, R19, R0, RZ ;  /* 0x0000000013077210 */ /* 0x004fca0007f1e0ff */
[----:B------:R-:W-:-:S04]  /*cc30*/  IMAD.X R11, RZ, RZ, R22, P0 ;  /* 0x000000ffff0b7224 */ /* 0x000fc800000e0616 */
[----:B0-----:R-:W-:-:S04]  /*cc40*/  IMAD.WIDE.U32 R2, R11, R8, RZ ;  /* 0x000000080b027225 */ /* 0x001fc800078e00ff */
[----:B------:R-:W-:-:S04]  /*cc50*/  IMAD.WIDE.U32 R4, P0, R7, R9, R2 ;  /* 0x0000000907047225 */ /* 0x000fc80007800002 */
[----:B------:R-:W-:-:S04]  /*cc60*/  IMAD.WIDE.U32 R2, R7, R8, RZ ;  /* 0x0000000807027225 */ /* 0x000fc800078e00ff */
[----:B------:R-:W-:Y:S01]  /*cc70*/  IMAD.X R7, RZ, RZ, RZ, P0 ;  /* 0x000000ffff077224 */ /* 0x000fe200000e06ff */
[----:B------:R-:W-:Y:S01]  /*cc80*/  IADD3 RZ, P0, R3, R4, RZ ;  /* 0x0000000403ff7210 */ /* 0x000fe20007f1e0ff */
[----:B------:R-:W-:-:S04]  /*cc90*/  IMAD.MOV.U32 R6, RZ, RZ, R5 ;  /* 0x000000ffff067224 */ /* 0x000fc800078e0005 */
[----:B------:R-:W-:-:S08]  /*cca0*/  IMAD.WIDE.U32.X R6, R11, R9, R6, P0 ;  /* 0x000000090b067225 */ /* 0x000fd000000e0406 */
.L_x_266:
[-CC-:B01----:R-:W-:Y:S01]  /*ccb0*/  SHF.R.U64 R24, R6, R10.reuse, R7.reuse ;  /* 0x0000000a06187219 */ /* 0x183fe20000001207 */
[----:B------:R-:W0:Y:S01]  /*ccc0*/  LDC.64 R20, c[0x0][0x640] ;  /* 0x00019000ff147b82 */ /* 0x000e220000000a00 */
[----:B--2---:R-:W-:Y:S01]  /*ccd0*/  SHF.R.U32.HI R0, RZ, R10, R7 ;  /* 0x0000000aff007219 */ /* 0x004fe20000011607 */
[----:B------:R-:W-:Y:S01]  /*cce0*/  IMAD.MOV.U32 R2, RZ, RZ, R19 ;  /* 0x000000ffff027224 */ /* 0x000fe200078e0013 */
[----:B------:R-:W-:Y:S01]  /*ccf0*/  IADD3 R5, P0, RZ, -R24, RZ ;  /* 0x80000018ff057210 */ /* 0x000fe20007f1e0ff */
[----:B----4-:R-:W-:Y:S01]  /*cd00*/  IMAD.MOV R15, RZ, RZ, -R15 ;  /* 0x000000ffff0f7224 */ /* 0x010fe200078e0a0f */
[----:B------:R-:W-:Y:S01]  /*cd10*/  ULDC UR6, c[0x0][0x154] ;  /* 0x0000550000067ab9 */ /* 0x000fe20000000800 */
[----:B------:R-:W-:Y:S02]  /*cd20*/  IMAD.MOV.U32 R7, RZ, RZ, 0x1 ;  /* 0x00000001ff077424 */ /* 0x000fe400078e00ff */
[----:B------:R-:W1:Y:S01]  /*cd30*/  LDC R4, c[0x0][0x618] ;  /* 0x00018600ff047b82 */ /* 0x000e620000000800 */
[----:B------:R-:W-:-:S02]  /*cd40*/  IMAD.X R3, RZ, RZ, ~R0, P0 ;  /* 0x000000ffff037224 */ /* 0x000fc400000e0e00 */
[----:B------:R-:W-:Y:S02]  /*cd50*/  IMAD R15, R17, R15, R14 ;  /* 0x0000000f110f7224 */ /* 0x000fe400078e020e */
[-C--:B------:R-:W-:Y:S02]  /*cd60*/  IMAD R0, R3, R12.reuse, RZ ;  /* 0x0000000c03007224 */ /* 0x080fe400078e02ff */
[----:B------:R-:W-:Y:S01]  /*cd70*/  IMAD.MOV.U32 R3, RZ, RZ, R22 ;  /* 0x000000ffff037224 */ /* 0x000fe200078e0016 */
[----:B------:R-:W2:Y:S01]  /*cd80*/  LDC R6, c[0x0][0x608] ;  /* 0x00018200ff067b82 */ /* 0x000ea20000000800 */
[----:B------:R-:W-:-:S04]  /*cd90*/  IMAD.WIDE.U32 R2, R5, R12, R2 ;  /* 0x0000000c05027225 */ /* 0x000fc800078e0002 */
[----:B------:R-:W-:-:S03]  /*cda0*/  IMAD R5, R5, R13, R0 ;  /* 0x0000000d05057224 */ /* 0x000fc600078e0200 */
[----:B------:R-:W4:Y:S01]  /*cdb0*/  LDC R18, c[0x0][0x658] ;  /* 0x00019600ff127b82 */ /* 0x000f220000000800 */
[----:B------:R-:W-:Y:S01]  /*cdc0*/  I2FP.F32.U32 R0, R16 ;  /* 0x0000001000007245 */ /* 0x000fe20000201000 */
[----:B------:R-:W-:Y:S01]  /*cdd0*/  IMAD.IADD R3, R3, 0x1, R5 ;  /* 0x0000000103037824 */ /* 0x000fe200078e0205 */
[----:B0-----:R-:W-:Y:S01]  /*cde0*/  ISETP.NE.U32.AND P0, PT, R20, RZ, PT ;  /* 0x000000ff1400720c */ /* 0x001fe20003f05070 */
[----:B------:R-:W-:Y:S02]  /*cdf0*/  IMAD.MOV.U32 R5, RZ, RZ, -0x1 ;  /* 0xffffffffff057424 */ /* 0x000fe400078e00ff */
[----:B------:R-:W-:Y:S02]  /*ce00*/  FMUL R0, R0, UR6 ;  /* 0x0000000600007c20 */ /* 0x000fe40008400000 */
[----:B------:R-:W0:Y:S01]  /*ce10*/  LDC R13, c[0x0][0x148] ;  /* 0x00005200ff0d7b82 */ /* 0x000e220000000800 */
[----:B-1----:R-:W-:Y:S01]  /*ce20*/  SHF.R.U64 R10, R2, R4, R3 ;  /* 0x00000004020a7219 */ /* 0x002fe20000001203 */
[----:B------:R1:W0:Y:S01]  /*ce30*/  F2I.U32.TRUNC.NTZ R12, R0 ;  /* 0x00000000000c7305 */ /* 0x000222000020f000 */
[----:B------:R-:W-:-:S02]  /*ce40*/  ISETP.NE.AND.EX P0, PT, R21, RZ, PT, P0 ;  /* 0x000000ff1500720c */ /* 0x000fc40003f05300 */
[----:B------:R-:W-:-:S03]  /*ce50*/  SHF.R.U32.HI R3, RZ, R4, R3 ;  /* 0x00000004ff037219 */ /* 0x000fc60000011603 */
[----:B------:R-:W0:Y:S01]  /*ce60*/  LDC R14, c[0x0][0x600] ;  /* 0x00018000ff0e7b82 */ /* 0x000e220000000800 */
[-CC-:B--2---:R-:W-:Y:S02]  /*ce70*/  SHF.R.U64 R8, R10, R6.reuse, R3.reuse ;  /* 0x000000060a087219 */ /* 0x184fe40000001203 */
[----:B------:R-:W-:-:S05]  /*ce80*/  SHF.R.U32.HI R3, RZ, R6, R3 ;  /* 0x00000006ff037219 */ /* 0x000fca0000011603 */
[----:B------:R-:W2:Y:S01]  /*ce90*/  LDC R19, c[0x0][0x648] ;  /* 0x00019200ff137b82 */ /* 0x000ea20000000800 */
[-CC-:B----4-:R-:W-:Y:S02]  /*cea0*/  SHF.R.U64 R11, R8, R18.reuse, R3.reuse ;  /* 0x00000012080b7219 */ /* 0x190fe40000001203 */
[-C--:B------:R-:W-:Y:S02]  /*ceb0*/  SHF.L.U32 R5, R5, R18.reuse, RZ ;  /* 0x0000001205057219 */ /* 0x080fe400000006ff */
[-C--:B------:R-:W-:Y:S01]  /*cec0*/  SHF.R.U32.HI R3, RZ, R18.reuse, R3 ;  /* 0x00000012ff037219 */ /* 0x080fe20000011603 */
[----:B------:R-:W-:Y:S01]  /*ced0*/  IMAD.MOV.U32 R2, RZ, RZ, R11 ;  /* 0x000000ffff027224 */ /* 0x000fe200078e000b */
[----:B------:R-:W-:Y:S01]  /*cee0*/  SHF.L.U32 R40, R7, R18, RZ ;  /* 0x0000001207287219 */ /* 0x000fe200000006ff */
[----:B------:R-:W4:Y:S01]  /*cef0*/  LDC R22, c[0x0][0x638] ;  /* 0x00018e00ff167b82 */ /* 0x000f220000000800 */
[----:B------:R-:W-:-:S07]  /*cf00*/  LOP3.LUT R17, RZ, R5, RZ, 0x33, !PT ;  /* 0x00000005ff117212 */ /* 0x000fce00078e33ff */
[----:B------:R-:W0:Y:S01]  /*cf10*/  LDC R23, c[0x0][0x610] ;  /* 0x00018400ff177b82 */ /* 0x000e220000000800 */
[----:B-1----:R-:W-:Y:S05]  /*cf20*/  @!P0 BRA `(.L_x_267) ;  /* 0x0000000000288947 */ /* 0x002fea0003800000 */
        /* <DEDUP_REMOVED lines=10> */
.L_x_267:
[----:B--2---:R-:W-:Y:S01]  /*cfd0*/  SHF.R.U64 R0, R2, R19, R3 ;  /* 0x0000001302007219 */ /* 0x004fe20000001203 */
[----:B0-----:R-:W-:Y:S01]  /*cfe0*/  VIADD R3, R14, 0xffffffff ;  /* 0xffffffff0e037836 */ /* 0x001fe20000000000 */
[----:B------:R-:W-:Y:S01]  /*cff0*/  LOP3.LUT R5, R8, R17, RZ, 0xc0, !PT ;  /* 0x0000001108057212 */ /* 0x000fe200078ec0ff */
[----:B------:R-:W-:Y:S01]  /*d000*/  IMAD.MOV R12, RZ, RZ, -R12 ;  /* 0x000000ffff0c7224 */ /* 0x000fe200078e0a0c */
[----:B------:R-:W-:Y:S01]  /*d010*/  R2UR UR42, R24 ;  /* 0x00000000182a72ca */ /* 0x000fe200000e0000 */
[----:B------:R-:W-:Y:S01]  /*d020*/  IMAD.MOV R2, RZ, RZ, -R0 ;  /* 0x000000ffff027224 */ /* 0x000fe200078e0a00 */
[----:B------:R-:W-:Y:S01]  /*d030*/  LOP3.LUT R3, R10, R3, RZ, 0xc0, !PT ;  /* 0x000000030a037212 */ /* 0x000fe200078ec0ff */
[----:B------:R-:W-:Y:S02]  /*d040*/  IMAD R40, R40, R0, R5 ;  /* 0x0000000028287224 */ /* 0x000fe400078e0205 */
[----:B------:R-:W-:Y:S02]  /*d050*/  @P4 IMAD R15, R13, R12, R16 ;  /* 0x0000000c0d0f4224 */ /* 0x000fe400078e0210 */
[----:B----4-:R-:W-:-:S02]  /*d060*/  IMAD R0, R2, R22, R11 ;  /* 0x0000001602007224 */ /* 0x010fc400078e020b */
[----:B------:R-:W-:Y:S02]  /*d070*/  IMAD R40, R40, R23, R15 ;  /* 0x0000001728287224 */ /* 0x000fe400078e020f */
[----:B------:R-:W-:Y:S02]  /*d080*/  IMAD R3, R0, R14, R3 ;  /* 0x0000000e00037224 */ /* 0x000fe400078e0203 */
[----:B------:R-:W-:-:S03]  /*d090*/  IMAD.MOV.U32 R0, RZ, RZ, 0x1 ;  /* 0x00000001ff007424 */ /* 0x000fc600078e00ff */
[----:B------:R-:W-:Y:S02]  /*d0a0*/  SEL R2, R3, R40, !P4 ;  /* 0x0000002803027207 */ /* 0x000fe40006000000 */
[----:B------:R-:W-:-:S03]  /*d0b0*/  SEL R40, R40, R3, !P4 ;  /* 0x0000000328287207 */ /* 0x000fc60006000000 */
[----:B------:R2:W-:Y:S04]  /*d0c0*/  STL [R1+0x10], R2 ;  /* 0x0000100201007387 */ /* 0x0005e80000100800 */
.L_x_265:
[----:B------:R4:W-:Y:S01]  /*d0d0*/  STL [R1+0x14], R40 ;  /* 0x0000142801007387 */ /* 0x0009e20000100800 */
[----:B------:R-:W-:-:S13]  /*d0e0*/  LOP3.LUT P0, RZ, R0, 0xff, RZ, 0xc0, !PT ;  /* 0x000000ff00ff7812 */ /* 0x000fda000780c0ff */
[----:B----4-:R-:W-:Y:S05]  /*d0f0*/  @P0 BRA `(.L_x_268) ;  /* 0xffffff4000b00947 */ /* 0x010fea000383ffff */
[----:B------:R-:W-:Y:S05]  /*d100*/  EXIT ;  /* 0x000000000000794d */ /* 0x000fea0003800000 */
.L_x_8:
[----:B------:R-:W2:Y:S01]  /*d110*/  LDL R22, [R1+0xc] ;  /* 0x00000c0001167983 */ /* 0x000ea20000100800 */
[----:B------:R-:W-:-:S03]  /*d120*/  ULDC.64 UR4, c[0x0][0x650] ;  /* 0x0001940000047ab9 */ /* 0x000fc60000000a00 */
[----:B0-----:R-:W3:Y:S01]  /*d130*/  LDL R23, [R1+0x8] ;  /* 0x0000080001177983 */ /* 0x001ee20000100800 */
[----:B------:R-:W-:Y:S01]  /*d140*/  PRMT R4, RZ, 0x7610, R4 ;  /* 0x00007610ff047816 */ /* 0x000fe20000000004 */
[----:B------:R-:W-:Y:S02]  /*d150*/  IMAD.MOV.U32 R5, RZ, RZ, -0x1 ;  /* 0xffffffffff057424 */ /* 0x000fe400078e00ff */
[----:B------:R-:W-:Y:S02]  /*d160*/  IMAD.MOV.U32 R7, RZ, RZ, -0x1 ;  /* 0xffffffffff077424 */ /* 0x000fe400078e00ff */
[----:B------:R-:W-:Y:S01]  /*d170*/  IMAD.MOV.U32 R6, RZ, RZ, -0x1 ;  /* 0xffffffffff067424 */ /* 0x000fe200078e00ff */
[----:B--2---:R-:W-:-:S04]  /*d180*/  ISETP.GE.U32.AND P0, PT, R22, UR4, PT ;  /* 0x0000000416007c0c */ /* 0x004fc8000bf06070 */
[----:B---3--:R-:W-:-:S13]  /*d190*/  ISETP.GE.U32.AND.EX P0, PT, R23, UR5, PT, P0 ;  /* 0x0000000517007c0c */ /* 0x008fda000bf06100 */
[----:B------:R-:W-:Y:S05]  /*d1a0*/  @P0 BRA `(.L_x_269) ;  /* 0x00000004002c0947 */ /* 0x000fea0003800000 */
[----:B------:R-:W0:Y:S01]  /*d1b0*/  LDC.64 R14, c[0x0][0x628] ;  /* 0x00018a00ff0e7b82 */ /* 0x000e220000000a00 */
[----:B------:R-:W-:Y:S02]  /*d1c0*/  IMAD.MOV.U32 R8, RZ, RZ, R22 ;  /* 0x000000ffff087224 */ /* 0x000fe400078e0016 */
[----:B------:R-:W-:-:S05]  /*d1d0*/  IMAD.MOV.U32 R9, RZ, RZ, R23 ;  /* 0x000000ffff097224 */ /* 0x000fca00078e0017 */
[----:B------:R-:W1:Y:S08]  /*d1e0*/  LDC R10, c[0x0][0x630] ;  /* 0x00018c00ff0a7b82 */ /* 0x000e700000000800 */
[----:B------:R-:W2:Y:S01]  /*d1f0*/  LDC.64 R16, c[0x0][0x620] ;  /* 0x00018800ff107b82 */ /* 0x000ea20000000a00 */
[----:B0-----:R-:W-:-:S04]  /*d200*/  ISETP.NE.U32.AND P0, PT, R14, RZ, PT ;  /* 0x000000ff0e00720c */ /* 0x001fc80003f05070 */
[----:B------:R-:W-:-:S13]  /*d210*/  ISETP.NE.AND.EX P0, PT, R15, RZ, PT, P0 ;  /* 0x000000ff0f00720c */ /* 0x000fda0003f05300 */
[----:B-12---:R-:W-:Y:S05]  /*d220*/  @!P0 BRA `(.L_x_270) ;  /* 0x0000000000288947 */ /* 0x006fea0003800000 */
[----:B------:R-:W0:Y:S02]  /*d230*/  LDC R4, c[0x0][0x634] ;  /* 0x00018d00ff047b82 */ /* 0x000e240000000800 */
[----:B0-----:R-:W-:-:S05]  /*d240*/  IADD3 R9, P0, R22, R4, RZ ;  /* 0x0000000416097210 */ /* 0x001fca0007f1e0ff */
        /* <DEDUP_REMOVED lines=8> */
.L_x_270:
[----:B------:R-:W0:Y:S01]  /*d2d0*/  LDC.64 R20, c[0x0][0x640] ;  /* 0x00019000ff147b82 */ /* 0x000e220000000a00 */
[-CC-:B------:R-:W-:Y:S02]  /*d2e0*/  SHF.R.U64 R14, R8, R10.reuse, R9.reuse ;  /* 0x0000000a080e7219 */ /* 0x180fe40000001209 */
[----:B------:R-:W-:Y:S02]  /*d2f0*/  SHF.R.U32.HI R4, RZ, R10, R9 ;  /* 0x0000000aff047219 */ /* 0x000fe40000011609 */
[----:B------:R-:W-:-:S03]  /*d300*/  IADD3 R7, P0, RZ, -R14, RZ ;  /* 0x8000000eff077210 */ /* 0x000fc60007f1e0ff */
[----:B------:R-:W1:Y:S02]  /*d310*/  LDC R8, c[0x0][0x618] ;  /* 0x00018600ff087b82 */ /* 0x000e640000000800 */
[----:B------:R-:W-:Y:S02]  /*d320*/  IMAD.X R5, RZ, RZ, ~R4, P0 ;  /* 0x000000ffff057224 */ /* 0x000fe400000e0e04 */
[----:B------:R-:W-:Y:S02]  /*d330*/  IMAD.MOV.U32 R4, RZ, RZ, R22 ;  /* 0x000000ffff047224 */ /* 0x000fe400078e0016 */
[-C--:B------:R-:W-:Y:S02]  /*d340*/  IMAD R6, R5, R16.reuse, RZ ;  /* 0x0000001005067224 */ /* 0x080fe400078e02ff */
[----:B------:R-:W2:Y:S01]  /*d350*/  LDC R18, c[0x0][0x608] ;  /* 0x00018200ff127b82 */ /* 0x000ea20000000800 */
[----:B------:R-:W-:Y:S02]  /*d360*/  IMAD.MOV.U32 R5, RZ, RZ, R23 ;  /* 0x000000ffff057224 */ /* 0x000fe400078e0017 */
[----:B------:R-:W-:-:S05]  /*d370*/  IMAD.WIDE.U32 R4, R7, R16, R4 ;  /* 0x0000001007047225 */ /* 0x000fca00078e0004 */
[----:B------:R-:W3:Y:S01]  /*d380*/  LDC R19, c[0x0][0x658] ;  /* 0x00019600ff137b82 */ /* 0x000ee20000000800 */
[----:B------:R-:W-:Y:S01]  /*d390*/  IMAD R7, R7, R17, R6 ;  /* 0x0000001107077224 */ /* 0x000fe200078e0206 */
[----:B0-----:R-:W-:Y:S01]  /*d3a0*/  ISETP.NE.U32.AND P0, PT, R20, RZ, PT ;  /* 0x000000ff1400720c */ /* 0x001fe20003f05070 */
[----:B------:R-:W-:Y:S02]  /*d3b0*/  IMAD.MOV.U32 R6, RZ, RZ, -0x1 ;  /* 0xffffffffff067424 */ /* 0x000fe400078e00ff */
[----:B------:R-:W-:Y:S01]  /*d3c0*/  IMAD.IADD R5, R5, 0x1, R7 ;  /* 0x0000000105057824 */ /* 0x000fe200078e0207 */
[----:B------:R-:W-:Y:S02]  /*d3d0*/  ISETP.NE.AND.EX P0, PT, R21, RZ, PT, P0 ;  /* 0x000000ff1500720c */ /* 0x000fe40003f05300 */
[----:B------:R-:W0:Y:S02]  /*d3e0*/  LDC R17, c[0x0][0x600] ;  /* 0x00018000ff117b82 */ /* 0x000e240000000800 */
[----:B-1----:R-:W-:-:S02]  /*d3f0*/  SHF.R.U64 R10, R4, R8, R5 ;  /* 0x00000008040a7219 */ /* 0x002fc40000001205 */
[----:B------:R-:W-:-:S04]  /*d400*/  SHF.R.U32.HI R5, RZ, R8, R5 ;  /* 0x00000008ff057219 */ /* 0x000fc80000011605 */
[----:B------:R-:W1:Y:S01]  /*d410*/  LDC R22, c[0x0][0x648] ;  /* 0x00019200ff167b82 */ /* 0x000e620000000800 */
[-CC-:B--2---:R-:W-:Y:S02]  /*d420*/  SHF.R.U64 R15, R10, R18.reuse, R5.reuse ;  /* 0x000000120a0f7219 */ /* 0x184fe40000001205 */
[----:B------:R-:W-:Y:S01]  /*d430*/  SHF.R.U32.HI R4, RZ, R18, R5 ;  /* 0x00000012ff047219 */ /* 0x000fe20000011605 */
[----:B------:R-:W-:-:S04]  /*d440*/  IMAD.MOV.U32 R18, RZ, RZ, 0x1 ;  /* 0x00000001ff127424 */ /* 0x000fc800078e00ff */
[----:B------:R-:W2:Y:S01]  /*d450*/  LDC R23, c[0x0][0x638] ;  /* 0x00018e00ff177b82 */ /* 0x000ea20000000800 */
[-CC-:B---3--:R-:W-:Y:S02]  /*d460*/  SHF.R.U64 R16, R15, R19.reuse, R4.reuse ;  /* 0x000000130f107219 */ /* 0x188fe40000001204 */
[-C--:B------:R-:W-:Y:S02]  /*d470*/  SHF.L.U32 R6, R6, R19.reuse, RZ ;  /* 0x0000001306067219 */ /* 0x080fe400000006ff */
[----:B------:R-:W-:Y:S01]  /*d480*/  SHF.R.U32.HI R5, RZ, R19, R4 ;  /* 0x00000013ff057219 */ /* 0x000fe20000011604 */
[----:B------:R-:W-:Y:S01]  /*d490*/  IMAD.MOV.U32 R4, RZ, RZ, R16 ;  /* 0x000000ffff047224 */ /* 0x000fe200078e0010 */
[----:B------:R-:W-:Y:S01]  /*d4a0*/  LOP3.LUT R24, RZ, R6, RZ, 0x33, !PT ;  /* 0x00000006ff187212 */ /* 0x000fe200078e33ff */
[----:B------:R-:W3:Y:S01]  /*d4b0*/  LDC R25, c[0x0][0x610] ;  /* 0x00018400ff197b82 */ /* 0x000ee20000000800 */
[----:B------:R-:W-:Y:S05]  /*d4c0*/  @!P0 BRA `(.L_x_271) ;  /* 0x0000000000288947 */ /* 0x000fea0003800000 */
        /* <DEDUP_REMOVED lines=10> */
.L_x_271:
[----:B-1----:R-:W-:Y:S01]  /*d570*/  SHF.R.U64 R4, R4, R22, R5 ;  /* 0x0000001604047219 */ /* 0x002fe20000001205 */
[----:B0-----:R-:W-:Y:S01]  /*d580*/  VIADD R7, R17, 0xffffffff ;  /* 0xffffffff11077836 */ /* 0x001fe20000000000 */
[----:B------:R-:W-:Y:S01]  /*d590*/  SHF.L.U32 R18, R18, R19, RZ ;  /* 0x0000001312127219 */ /* 0x000fe200000006ff */
[----:B------:R-:W-:Y:S01]  /*d5a0*/  @P4 IMAD R0, R11, R12, R2 ;  /* 0x0000000c0b004224 */ /* 0x000fe200078e0202 */
[----:B------:R-:W-:Y:S01]  /*d5b0*/  LOP3.LUT R3, R15, R24, RZ, 0xc0, !PT ;  /* 0x000000180f037212 */ /* 0x000fe200078ec0ff */
[----:B------:R-:W-:Y:S01]  /*d5c0*/  IMAD.MOV R5, RZ, RZ, -R4 ;  /* 0x000000ffff057224 */ /* 0x000fe200078e0a04 */
[----:B------:R-:W-:Y:S01]  /*d5d0*/  LOP3.LUT R7, R10, R7, RZ, 0xc0, !PT ;  /* 0x000000070a077212 */ /* 0x000fe200078ec0ff */
[----:B------:R-:W-:Y:S02]  /*d5e0*/  IMAD.MOV.U32 R6, RZ, RZ, R14 ;  /* 0x000000ffff067224 */ /* 0x000fe400078e000e */
[----:B------:R-:W-:Y:S02]  /*d5f0*/  IMAD R3, R18, R4, R3 ;  /* 0x0000000412037224 */ /* 0x000fe400078e0203 */
[----:B--2---:R-:W-:-:S02]  /*d600*/  IMAD R2, R5, R23, R16 ;  /* 0x0000001705027224 */ /* 0x004fc400078e0210 */
[----:B---3--:R-:W-:Y:S02]  /*d610*/  IMAD R0, R3, R25, R0 ;  /* 0x0000001903007224 */ /* 0x008fe400078e0200 */
[----:B------:R-:W-:Y:S02]  /*d620*/  IMAD R5, R2, R17, R7 ;  /* 0x0000001102057224 */ /* 0x000fe400078e0207 */
[----:B------:R-:W-:-:S03]  /*d630*/  IMAD.MOV.U32 R4, RZ, RZ, 0x1 ;  /* 0x00000001ff047424 */ /* 0x000fc600078e00ff */
[----:B------:R-:W-:Y:S02]  /*d640*/  SEL R7, R5, R0, !P4 ;  /* 0x0000000005077207 */ /* 0x000fe40006000000 */
[----:B------:R-:W-:-:S07]  /*d650*/  SEL R5, R0, R5, !P4 ;  /* 0x0000000500057207 */ /* 0x000fce0006000000 */
.L_x_269:
[----:B------:R-:W-:-:S08]  /*d660*/  NOP ;  /* 0x0000000000007918 */ /* 0x000fd00000000000 */
[----:B------:R-:W0:-:S00]  /*d670*/  USETMAXREG.DEALLOC.CTAPOOL 0x28 ;  /* 0x00000028000079c8 */ /* 0x000e0000080e0500 */
[----:B------:R-:W-:-:S13]  /*d680*/  ISETP.NE.AND P0, PT, RZ, UR6, PT ;  /* 0x00000006ff007c0c */ /* 0x000fda000bf05270 */
[----:B------:R-:W-:Y:S05]  /*d690*/  @P0 EXIT ;  /* 0x000000000000094d */ /* 0x000fea0003800000 */
[----:B0-----:R-:W-:Y:S01]  /*d6a0*/  LOP3.LUT P0, RZ, R4, 0xff, RZ, 0xc0, !PT ;  /* 0x000000ff04ff7812 */ /* 0x001fe2000780c0ff */
[----:B------:R-:W-:Y:S02]  /*d6b0*/  IMAD.MOV.U32 R0, RZ, RZ, 0x1 ;  /* 0x00000001ff007424 */ /* 0x000fe400078e00ff */
[----:B------:R-:W-:-:S10]  /*d6c0*/  IMAD.MOV.U32 R9, RZ, RZ, RZ ;  /* 0x000000ffff097224 */ /* 0x000fd400078e00ff */
[----:B------:R-:W-:Y:S05]  /*d6d0*/  @!P0 BRA `(.L_x_272) ;  /* 0x0000000c00588947 */ /* 0x000fea0003800000 */
[----:B------:R-:W0:Y:S01]  /*d6e0*/  S2R R8, SR_CgaCtaId ;  /* 0x0000000000087919 */ /* 0x000e220000008800 */
[----:B------:R-:W-:Y:S01]  /*d6f0*/  ULDC UR4, c[0x0][0x28c] ;  /* 0x0000a30000047ab9 */ /* 0x000fe20000000800 */
[----:B------:R-:W-:Y:S01]  /*d700*/  ULDC UR5, c[0x0][0x600] ;  /* 0x0001800000057ab9 */ /* 0x000fe20000000800 */
[----:B------:R-:W-:Y:S01]  /*d710*/  UIADD3 UR10, UR4, 0x3f, URZ ;  /* 0x0000003f040a7890 */ /* 0x000fe2000fffe03f */
[----:B------:R-:W-:Y:S01]  /*d720*/  BSSY B0, `(.L_x_272) ;  /* 0x00000d1000007945 */ /* 0x000fe20003800000 */
[----:B------:R-:W-:Y:S01]  /*d730*/  ULDC UR6, c[0x0][0x658] ;  /* 0x0001960000067ab9 */ /* 0x000fe20000000800 */
[----:B------:R-:W-:Y:S01]  /*d740*/  UMOV UR11, 0x1 ;  /* 0x00000001000b7882 */ /* 0x000fe20000000000 */
[----:B------:R-:W-:Y:S01]  /*d750*/  UIADD3 UR4, UR5, -0x1, URZ ;  /* 0xffffffff05047890 */ /* 0x000fe2000fffe03f */
[----:B------:R-:W-:Y:S01]  /*d760*/  IMAD.MOV.U32 R11, RZ, RZ, 0x1 ;  /* 0x00000001ff0b7424 */ /* 0x000fe200078e00ff */
[----:B------:R-:W-:Y:S01]  /*d770*/  UMOV UR9, 0xffffffff ;  /* 0xffffffff00097882 */ /* 0x000fe20000000000 */
[----:B------:R-:W-:Y:S01]  /*d780*/  USHF.L.U32 UR5, UR11, UR6, URZ ;  /* 0x000000060b057299 */ /* 0x000fe2000800063f */
[----:B------:R-:W-:Y:S01]  /*d790*/  IMAD.MOV.U32 R0, RZ, RZ, 0x1 ;  /* 0x00000001ff007424 */ /* 0x000fe200078e00ff */
[----:B------:R-:W-:Y:S01]  /*d7a0*/  USHF.R.S32.HI UR11, URZ, 0x1f, UR10 ;  /* 0x0000001f3f0b7899 */ /* 0x000fe2000801140a */
[----:B------:R-:W-:Y:S01]  /*d7b0*/  IMAD.MOV.U32 R9, RZ, RZ, RZ ;  /* 0x000000ffff097224 */ /* 0x000fe200078e00ff */
[----:B------:R-:W-:Y:S01]  /*d7c0*/  ULDC UR8, c[0x0][0xc] ;  /* 0x0000030000087ab9 */ /* 0x000fe20000000800 */
[----:B------:R-:W-:-:S02]  /*d7d0*/  USHF.L.U32 UR12, UR9, UR6, URZ ;  /* 0x00000006090c7299 */ /* 0x000fc4000800063f */
[----:B------:R-:W-:Y:S01]  /*d7e0*/  ULEA.HI UR11, UR11, UR10, URZ, 0x6 ;  /* 0x0000000a0b0b7291 */ /* 0x000fe2000f8f303f */
[----:B------:R-:W-:Y:S01]  /*d7f0*/  ULDC UR9, c[0x0][0x10] ;  /* 0x0000040000097ab9 */ /* 0x000fe20000000800 */
[----:B------:R-:W-:Y:S01]  /*d800*/  ULDC UR6, c[0x0][0x14] ;  /* 0x0000050000067ab9 */ /* 0x000fe20000000800 */
[----:B------:R-:W-:Y:S02]  /*d810*/  UIMAD.WIDE.U32 UR8, UR8, UR9, URZ ;  /* 0x00000009080872a5 */ /* 0x000fe4000f8e003f */
[----:B------:R-:W-:Y:S02]  /*d820*/  USHF.R.S32.HI UR19, URZ, 0x6, UR11 ;  /* 0x000000063f137899 */ /* 0x000fe4000801140b */
[----:B------:R-:W-:Y:S02]  /*d830*/  UIMAD.WIDE.U32 UR22, UR8, UR6, URZ ;  /* 0x00000006081672a5 */ /* 0x000fe4000f8e003f */
[----:B------:R-:W-:Y:S02]  /*d840*/  UIMAD UR13, UR9, UR6, URZ ;  /* 0x00000006090d72a4 */ /* 0x000fe4000f8e023f */
[----:B------:R-:W-:-:S02]  /*d850*/  ULOP3.LUT UR26, UR7, 0x2, URZ, 0xfc, !UPT ;  /* 0x00000002071a7892 */ /* 0x000fc4000f8efc3f */
[----:B------:R-:W-:Y:S01]  /*d860*/  ULOP3.LUT UR20, URZ, UR12, URZ, 0x33, !UPT ;  /* 0x0000000c3f147292 */ /* 0x000fe2000f8e333f */
[----:B0-----:R-:W-:Y:S01]  /*d870*/  LOP3.LUT R8, R8, 0x1, RZ, 0xc0, !PT ;  /* 0x0000000108087812 */ /* 0x001fe200078ec0ff */
[----:B------:R-:W-:Y:S02]  /*d880*/  UIADD3 UR13, UR23, UR13, URZ ;  /* 0x0000000d170d7290 */ /* 0x000fe4000fffe03f */
[----:B------:R-:W-:Y:S01]  /*d890*/  UIADD3 UR27, UR19, 0x1, URZ ;  /* 0x00000001131b7890 */ /* 0x000fe2000fffe03f */
[----:B------:R-:W-:-:S11]  /*d8a0*/  ULDC.64 UR24, c[0x0][0x198] ;  /* 0x0000660000187ab9 */ /* 0x000fd60000000a00 */
.L_x_283:
[----:B------:R-:W-:-:S03]  /*d8b0*/  UMOV UR6, 0xffffffff ;  /* 0xffffffff00067882 */ /* 0x000fc60000000000 */
[----:B------:R-:W-:Y:S05]  /*d8c0*/  BRA.DIV UR6, `(.L_x_273) ;  /* 0x0000001206847947 */ /* 0x000fea000b800000 */
[----:B------:R-:W-:-:S13]  /*d8d0*/  ELECT P0, URZ, PT ;  /* 0x00000000003f782f */ /* 0x000fda0003800000 */
.L_x_299:
[----:B------:R-:W0:Y:S01]  /*d8e0*/  LDC R2, c[0x0][0x28c] ;  /* 0x0000a300ff027b82 */ /* 0x000e220000000800 */
[----:B------:R-:W-:Y:S01]  /*d8f0*/  BSSY B1, `(.L_x_274) ;  /* 0x000003b000017945 */ /* 0x000fe20003800000 */
[----:B0-----:R-:W-:-:S13]  /*d900*/  ISETP.LT.OR P0, PT, R2, 0x1, !P0 ;  /* 0x000000010200780c */ /* 0x001fda0004701670 */
[----:B------:R-:W-:Y:S05]  /*d910*/  @P0 BRA `(.L_x_275) ;  /* 0x0000000000e00947 */ /* 0x000fea0003800000 */
[----:B------:R-:W-:Y:S02]  /*d920*/  IMAD R7, R7, 0x2, R8 ;  /* 0x0000000207077824 */ /* 0x000fe400078e0208 */
[----:B------:R-:W-:Y:S02]  /*d930*/  IMAD.SHL.U32 R10, R5, 0x100, RZ ;  /* 0x00000100050a7824 */ /* 0x000fe400078e00ff */
[----:B------:R-:W-:Y:S02]  /*d940*/  IMAD.MOV.U32 R14, RZ, RZ, RZ ;  /* 0x000000ffff0e7224 */ /* 0x000fe400078e00ff */
[----:B------:R-:W-:Y:S02]  /*d950*/  IMAD.U32 R15, RZ, RZ, UR27 ;  /* 0x0000001bff0f7e24 */ /* 0x000fe4000f8e00ff */
[----:B------:R-:W-:Y:S02]  /*d960*/  IMAD.MOV.U32 R2, RZ, RZ, R0 ;  /* 0x000000ffff027224 */ /* 0x000fe400078e0000 */
[----:B------:R-:W-:-:S02]  /*d970*/  IMAD.MOV.U32 R3, RZ, RZ, R9 ;  /* 0x000000ffff037224 */ /* 0x000fc400078e0009 */
[----:B------:R-:W-:-:S07]  /*d980*/  IMAD R7, R7, 0x38, RZ ;  /* 0x0000003807077824 */ /* 0x000fce00078e02ff */
.L_x_278:
[----:B------:R-:W0:Y:S01]  /*d990*/  S2R R5, SR_CgaCtaId ;  /* 0x0000000000057919 */ /* 0x000e220000008800 */
[----:B------:R-:W-:Y:S01]  /*d9a0*/  MOV R4, 0x400 ;  /* 0x0000040000047802 */ /* 0x000fe20000000f00 */
[----:B------:R-:W1:Y:S03]  /*d9b0*/  S2R R16, SR_TID.X ;  /* 0x0000000000107919 */ /* 0x000e660000002100 */
[----:B0-----:R-:W-:Y:S02]  /*d9c0*/  LEA R12, R5, R4, 0x18 ;  /* 0x00000004050c7211 */ /* 0x001fe400078ec0ff */
[----:B------:R-:W-:Y:S02]  /*d9d0*/  SHF.L.U32 R4, R2, 0x1f, RZ ;  /* 0x0000001f02047819 */ /* 0x000fe400000006ff */
[----:B-1----:R-:W-:Y:S01]  /*d9e0*/  LOP3.LUT P1, RZ, R16, 0x7f, RZ, 0xc0, !PT ;  /* 0x0000007f10ff7812 */ /* 0x002fe2000782c0ff */
[----:B------:R-:W-:-:S04]  /*d9f0*/  IMAD R13, R3, 0x8, R12 ;  /* 0x00000008030d7824 */ /* 0x000fc800078e020c */
[----:B------:R-:W0:Y:S08]  /*da00*/  SYNCS.PHASECHK.TRANS64.TRYWAIT P0, [R13+URZ+0x48], R4 ;  /* 0x000048040d0075a7 */ /* 0x000e30000800017f */
[----:B------:R-:W1:Y:S01]  /*da10*/  @!P1 LDC R5, c[0x0][0x500] ;  /* 0x00014000ff059b82 */ /* 0x000e620000000800 */
[----:B0-----:R-:W-:Y:S05]  /*da20*/  @!P0 BRA `(.L_x_276) ;  /* 0x00000010004c8947 */ /* 0x001fea0003800000 */
.L_x_300:
[----:B------:R-:W-:Y:S01]  /*da30*/  UPRMT UR6, UR26, 0x9910, URZ ;  /* 0x000099101a067896 */ /* 0x000fe2000800003f */
[----:B-1----:R1:W-:Y:S03]  /*da40*/  @!P1 SYNCS.ARRIVE.TRANS64 RZ, [R13+URZ], R5 ;  /* 0x000000050dff99a7 */ /* 0x0023e6000800003f */
[----:B------:R-:W-:-:S06]  /*da50*/  UISETP.NE.AND UP0, UPT, UR6, 0x2, UPT ;  /* 0x000000020600788c */ /* 0x000fcc000bf05270 */
[----:B------:R-:W-:-:S13]  /*da60*/  PLOP3.LUT P0, PT, PT, PT, UP0, 0x80, 0x0 ;  /* 0x000000000000781c */ /* 0x000fda0003f0f008 */
[----:B-1----:R-:W-:Y:S05]  /*da70*/  @P0 BRA `(.L_x_277) ;  /* 0x0000000000040947 */ /* 0x002fea0003800000 */
[----:B------:R-:W-:Y:S01]  /*da80*/  BPT.TRAP 0x1 ;  /* 0x000000040000795c */ /* 0x000fe20000300000 */
.L_x_277:
[----:B0-----:R-:W-:Y:S01]  /*da90*/  IMAD R4, R3, 0x2, R8 ;  /* 0x0000000203047824 */ /* 0x001fe200078e0208 */
[----:B------:R-:W-:Y:S01]  /*daa0*/  R2UR UR9, R13 ;  /* 0x000000000d0972ca */ /* 0x000fe200000e0000 */
[--C-:B------:R-:W-:Y:S01]  /*dab0*/  IMAD R5, R3, 0x4000, R12.reuse ;  /* 0x0000400003057824 */ /* 0x100fe200078e020c */
[----:B------:R-:W-:Y:S01]  /*dac0*/  UIADD3 UR14, UP0, UR24, 0xf0, URZ ;  /* 0x000000f0180e7890 */ /* 0x000fe2000ff1e03f */
[----:B------:R-:W-:Y:S01]  /*dad0*/  IMAD R4, R4, 0xe00, R12 ;  /* 0x00000e0004047824 */ /* 0x000fe200078e020c */
[----:B------:R-:W-:Y:S01]  /*dae0*/  R2UR UR11, R10 ;  /* 0x000000000a0b72ca */ /* 0x000fe200000e0000 */
[----:B------:R-:W-:Y:S01]  /*daf0*/  VIADD R15, R15, 0xffffffff ;  /* 0xffffffff0f0f7836 */ /* 0x000fe20000000000 */
[----:B------:R-:W-:Y:S01]  /*db00*/  R2UR UR6, R5 ;  /* 0x00000000050672ca */ /* 0x000fe200000e0000 */
[----:B------:R-:W-:Y:S01]  /*db10*/  UIADD3 UR28, UP1, UR24, 0x1f0, URZ ;  /* 0x000001f0181c7890 */ /* 0x000fe2000ff3e03f */
[----:B------:R-:W-:Y:S01]  /*db20*/  R2UR UR8, R4 ;  /* 0x00000000040872ca */ /* 0x000fe200000e0000 */
[----:B------:R-:W-:Y:S01]  /*db30*/  UIADD3.X UR15, URZ, UR25, URZ, UP0, !UPT ;  /* 0x000000193f0f7290 */ /* 0x000fe200087fe43f */
[----:B------:R-:W-:Y:S01]  /*db40*/  R2UR UR10, R14 ;  /* 0x000000000e0a72ca */ /* 0x000fe200000e0000 */
[----:B------:R-:W-:Y:S01]  /*db50*/  VIADD R3, R3, 0x1 ;  /* 0x0000000103037836 */ /* 0x000fe20000000000 */
[----:B------:R-:W-:Y:S01]  /*db60*/  R2UR UR12, R6 ;  /* 0x00000000060c72ca */ /* 0x000fe200000e0000 */
[----:B------:R-:W-:Y:S01]  /*db70*/  UIADD3.X UR29, URZ, UR25, URZ, UP1, !UPT ;  /* 0x000000193f1d7290 */ /* 0x000fe20008ffe43f */
[----:B------:R-:W-:Y:S01]  /*db80*/  R2UR UR21, R7 ;  /* 0x00000000071572ca */ /* 0x000fe200000e0000 */
[----:B------:R-:W-:Y:S01]  /*db90*/  UMOV UR16, 0x0 ;  /* 0x0000000000107882 */ /* 0x000fe20000000000 */
[----:B------:R-:W-:Y:S01]  /*dba0*/  ISETP.GT.AND P1, PT, R15, 0x1, PT ;  /* 0x000000010f00780c */ /* 0x000fe20003f24270 */
[----:B------:R-:W-:Y:S01]  /*dbb0*/  UMOV UR17, 0x10000000 ;  /* 0x1000000000117882 */ /* 0x000fe20000000000 */
[C---:B------:R-:W-:Y:S01]  /*dbc0*/  ISETP.NE.AND P0, PT, R3.reuse, 0x9, PT ;  /* 0x000000090300780c */ /* 0x040fe20003f05270 */
[----:B------:R-:W-:Y:S01]  /*dbd0*/  UIADD3 UR6, UR6, 0x180, URZ ;  /* 0x0000018006067890 */ /* 0x000fe2000fffe03f */
[----:B------:R-:W-:Y:S01]  /*dbe0*/  VIADD R14, R14, 0x40 ;  /* 0x000000400e0e7836 */ /* 0x000fe20000000000 */
[----:B------:R-:W-:Y:S01]  /*dbf0*/  UIADD3 UR18, UR8, 0x24180, URZ ;  /* 0x0002418008127890 */ /* 0x000fe2000fffe03f */
[----:B------:R-:W-:Y:S01]  /*dc00*/  SEL R5, RZ, 0x1, P0 ;  /* 0x00000001ff057807 */ /* 0x000fe20000000000 */
[----:B------:R-:W-:Y:S01]  /*dc10*/  UMOV UR30, 0x30000 ;  /* 0x00030000001e7882 */ /* 0x000fe20000000000 */
[----:B------:R-:W-:-:S02]  /*dc20*/  SEL R3, R3, RZ, P0 ;  /* 0x000000ff03037207 */ /* 0x000fc40000000000 */
[----:B------:R-:W-:Y:S01]  /*dc30*/  UMOV UR8, UR6 ;  /* 0x0000000600087c82 */ /* 0x000fe20008000000 */
[----:B------:R-:W-:Y:S01]  /*dc40*/  LOP3.LUT R2, R2, R5, RZ, 0x3c, !PT ;  /* 0x0000000502027212 */ /* 0x000fe200078e3cff */
[----:B------:R0:W-:Y:S02]  /*dc50*/  UTMALDG.3D [UR8], [UR14], desc[UR16] ;  /* 0x000010080e0075b4 */ /* 0x0001e40008011000 */
[----:B0-----:R-:W-:Y:S01]  /*dc60*/  UMOV UR8, UR18 ;  /* 0x0000001200087c82 */ /* 0x001fe20008000000 */
[----:B------:R-:W-:Y:S02]  /*dc70*/  UMOV UR11, UR21 ;  /* 0x00000015000b7c82 */ /* 0x000fe40008000000 */
[----:B------:R0:W-:Y:S02]  /*dc80*/  UTMALDG.3D.MULTICAST [UR8], [UR28], UR30, desc[UR16] ;  /* 0x000010081c0073b4 */ /* 0x0001e4000801181e */
[----:B0-----:R-:W-:Y:S05]  /*dc90*/  @P1 BRA `(.L_x_278) ;  /* 0xfffffffc003c1947 */ /* 0x001fea000383ffff */
.L_x_275:
[----:B------:R-:W-:Y:S05]  /*dca0*/  BSYNC B1 ;  /* 0x0000000000017941 */ /* 0x000fea0003800000 */
.L_x_274:
[----:B------:R-:W2:Y:S01]  /*dcb0*/  LDL.LU R17, [R1+0x8] ;  /* 0x0000080001117983 */ /* 0x000ea20000300800 */
[----:B------:R-:W-:Y:S01]  /*dcc0*/  LOP3.LUT P1, RZ, R11, 0xff, RZ, 0xc0, !PT ;  /* 0x000000ff0bff7812 */ /* 0x000fe2000782c0ff */
[----:B------:R-:W-:Y:S01]  /*dcd0*/  VIADD R4, R9, UR19 ;  /* 0x0000001309047c36 */ /* 0x000fe20008000000 */
[----:B------:R-:W-:Y:S01]  /*dce0*/  ULDC.64 UR8, c[0x0][0x650] ;  /* 0x0001940000087ab9 */ /* 0x000fe20000000a00 */
[----:B------:R-:W3:Y:S01]  /*dcf0*/  LDL.LU R16, [R1+0xc] ;  /* 0x00000c0001107983 */ /* 0x000ee20000300800 */
[----:B------:R-:W-:Y:S01]  /*dd00*/  IMAD.U32 R6, RZ, RZ, UR19 ;  /* 0x00000013ff067e24 */ /* 0x000fe2000f8e00ff */
[----:B------:R-:W-:Y:S01]  /*dd10*/  UISETP.GE.U32.AND UP0, UPT, UR19, 0x9, UPT ;  /* 0x000000091300788c */ /* 0x000fe2000bf06070 */
[----:B------:R-:W-:Y:S01]  /*dd20*/  ISETP.GT.U32.AND P0, PT, R4, 0x8, PT ;  /* 0x000000080400780c */ /* 0x000fe20003f04070 */
[----:B------:R-:W-:Y:S01]  /*dd30*/  BSSY B1, `(.L_x_279) ;  /* 0x000006d000017945 */ /* 0x000fe20003800000 */
[----:B------:R-:W-:Y:S01]  /*dd40*/  IMAD.MOV.U32 R7, RZ, RZ, -0x1 ;  /* 0xffffffffff077424 */ /* 0x000fe200078e00ff */
[----:B------:R-:W-:-:S02]  /*dd50*/  PRMT R11, RZ, 0x7610, R11 ;  /* 0x00007610ff0b7816 */ /* 0x000fc4000000000b */
[----:B------:R-:W-:Y:S01]  /*dd60*/  ISETP.LT.U32.AND P0, PT, R6, 0x9, P0 ;  /* 0x000000090600780c */ /* 0x000fe20000701070 */
[----:B------:R-:W-:Y:S01]  /*dd70*/  IMAD.MOV.U32 R6, RZ, RZ, -0x1 ;  /* 0xffffffffff067424 */ /* 0x000fe200078e00ff */
[----:B------:R-:W0:Y:S01]  /*dd80*/  @P1 S2R R3, SR_CgaCtaId ;  /* 0x0000000000031919 */ /* 0x000e220000008800 */
[----:B------:R-:W-:Y:S02]  /*dd90*/  @P1 MOV R2, 0x400 ;  /* 0x0000040000021802 */ /* 0x000fe40000000f00 */
[----:B------:R-:W-:Y:S02]  /*dda0*/  PLOP3.LUT P2, PT, PT, PT, UP0, 0x80, 0x0 ;  /* 0x000000000000781c */ /* 0x000fe40003f4f008 */
[----:B0-----:R-:W-:Y:S01]  /*ddb0*/  @P1 LEA R5, R3, R2, 0x18 ;  /* 0x0000000203051211 */ /* 0x001fe200078ec0ff */
[----:B------:R-:W-:-:S03]  /*ddc0*/  IMAD.WIDE.U32 R2, R4, 0x38e38e39, RZ ;  /* 0x38e38e3904027825 */ /* 0x000fc600078e00ff */
[----:B------:R0:W-:Y:S01]  /*ddd0*/  @P1 SYNCS.ARRIVE.TRANS64.A1T0 RZ, [R5+URZ+0xa8], RZ ;  /* 0x0000a8ff05ff19a7 */ /* 0x0001e2000810003f */
[----:B------:R-:W-:Y:S02]  /*dde0*/  PRMT R2, RZ, 0x7610, R2 ;  /* 0x00007610ff027816 */ /* 0x000fe40000000002 */
[----:B0-----:R-:W-:Y:S02]  /*ddf0*/  SHF.R.U32.HI R5, RZ, 0x1, R3 ;  /* 0x00000001ff057819 */ /* 0x001fe40000011603 */
[----:B------:R-:W-:-:S03]  /*de00*/  SEL R3, RZ, 0x1, !P0 ;  /* 0x00000001ff037807 */ /* 0x000fc60004000000 */
[----:B------:R-:W-:Y:S01]  /*de10*/  IMAD R9, R5, -0x9, R4 ;  /* 0xfffffff705097824 */ /* 0x000fe200078e0204 */
[----:B------:R-:W-:-:S04]  /*de20*/  LOP3.LUT R0, R0, R3, RZ, 0x3c, !PT ;  /* 0x0000000300007212 */ /* 0x000fc800078e3cff */
[----:B------:R-:W-:Y:S01]  /*de30*/  @P2 LOP3.LUT R0, R0, 0x1, R5, 0x78, !PT ;  /* 0x0000000100002812 */ /* 0x000fe200078e7805 */
[----:B------:R-:W-:Y:S01]  /*de40*/  IMAD.MOV.U32 R5, RZ, RZ, -0x1 ;  /* 0xffffffffff057424 */ /* 0x000fe200078e00ff */
[----:B---3--:R-:W-:-:S04]  /*de50*/  IADD3 R16, P1, R16, UR22, RZ ;  /* 0x0000001610107c10 */ /* 0x008fc8000ff3e0ff */
[----:B--2---:R-:W-:Y:S01]  /*de60*/  IADD3.X R17, R17, UR13, RZ, P1, !PT ;  /* 0x0000000d11117c10 */ /* 0x004fe20008ffe4ff */
[----:B------:R0:W-:Y:S01]  /*de70*/  STL [R1+0xc], R16 ;  /* 0x00000c1001007387 */ /* 0x0001e20000100800 */
[----:B------:R-:W-:-:S03]  /*de80*/  ISETP.GE.U32.AND P0, PT, R16, UR8, PT ;  /* 0x0000000810007c0c */ /* 0x000fc6000bf06070 */
[----:B------:R0:W-:Y:S01]  /*de90*/  STL [R1+0x8], R17 ;  /* 0x0000081101007387 */ /* 0x0001e20000100800 */
[----:B------:R-:W-:-:S13]  /*dea0*/  ISETP.GE.U32.AND.EX P0, PT, R17, UR9, PT, P0 ;  /* 0x0000000911007c0c */ /* 0x000fda000bf06100 */
[----:B0-----:R-:W-:Y:S05]  /*deb0*/  @P0 BRA `(.L_x_280) ;  /* 0x0000000400500947 */ /* 0x001fea0003800000 */
[----:B------:R-:W-:Y:S01]  /*dec0*/  ULDC.64 UR8, c[0x0][0x628] ;  /* 0x00018a0000087ab9 */ /* 0x000fe20000000a00 */
[----:B------:R-:W0:Y:S01]  /*ded0*/  S2R R12, SR_CTAID.X ;  /* 0x00000000000c7919 */ /* 0x000e220000002500 */
[----:B------:R-:W-:Y:S01]  /*dee0*/  ISETP.NE.U32.AND P0, PT, RZ, UR8, PT ;  /* 0x00000008ff007c0c */ /* 0x000fe2000bf05070 */
[----:B------:R-:W-:Y:S01]  /*def0*/  ULDC UR10, c[0x0][0x630] ;  /* 0x00018c00000a7ab9 */ /* 0x000fe20000000800 */
[----:B------:R-:W-:Y:S01]  /*df00*/  IMAD.MOV.U32 R2, RZ, RZ, R16 ;  /* 0x000000ffff027224 */ /* 0x000fe200078e0010 */
[----:B------:R-:W1:Y:S01]  /*df10*/  S2R R10, SR_CTAID.Y ;  /* 0x00000000000a7919 */ /* 0x000e620000002600 */
[----:B------:R-:W-:Y:S01]  /*df20*/  ISETP.NE.AND.EX P0, PT, RZ, UR9, PT, P0 ;  /* 0x00000009ff007c0c */ /* 0x000fe2000bf05300 */
[----:B------:R-:W-:-:S12]  /*df30*/  IMAD.MOV.U32 R3, RZ, RZ, R17 ;  /* 0x000000ffff037224 */ /* 0x000fd800078e0011 */
[----:B------:R-:W-:Y:S05]  /*df40*/  @!P0 BRA `(.L_x_281) ;  /* 0x0000000000288947 */ /* 0x000fea0003800000 */
[----:B------:R-:W-:Y:S02]  /*df50*/  ULDC UR6, c[0x0][0x634] ;  /* 0x00018d0000067ab9 */ /* 0x000fe40000000800 */
[----:B------:R-:W-:-:S05]  /*df60*/  IADD3 R7, P0, R16, UR6, RZ ;  /* 0x0000000610077c10 */ /* 0x000fca000ff1e0ff */
[----:B------:R-:W-:-:S04]  /*df70*/  IMAD.X R13, RZ, RZ, R17, P0 ;  /* 0x000000ffff0d7224 */ /* 0x000fc800000e0611 */
[----:B------:R-:W-:-:S04]  /*df80*/  IMAD.WIDE.U32 R4, R13, UR8, RZ ;  /* 0x000000080d047c25 */ /* 0x000fc8000f8e00ff */
[----:B------:R-:W-:-:S04]  /*df90*/  IMAD.WIDE.U32 R4, P0, R7, UR9, R4 ;  /* 0x0000000907047c25 */ /* 0x000fc8000f800004 */
[----:B------:R-:W-:-:S04]  /*dfa0*/  IMAD.WIDE.U32 R6, R7, UR8, RZ ;  /* 0x0000000807067c25 */ /* 0x000fc8000f8e00ff */
[----:B------:R-:W-:Y:S01]  /*dfb0*/  IMAD.X R3, RZ, RZ, RZ, P0 ;  /* 0x000000ffff037224 */ /* 0x000fe200000e06ff */
[----:B------:R-:W-:Y:S01]  /*dfc0*/  IADD3 RZ, P0, R7, R4, RZ ;  /* 0x0000000407ff7210 */ /* 0x000fe20007f1e0ff */
[----:B------:R-:W-:-:S04]  /*dfd0*/  IMAD.MOV.U32 R2, RZ, RZ, R5 ;  /* 0x000000ffff027224 */ /* 0x000fc800078e0005 */
[----:B------:R-:W-:-:S08]  /*dfe0*/  IMAD.WIDE.U32.X R2, R13, UR9, R2, P0 ;  /* 0x000000090d027c25 */ /* 0x000fd000080e0402 */
.L_x_281:
[--C-:B------:R-:W-:Y:S01]  /*dff0*/  SHF.R.U64 R6, R2, UR10, R3.reuse ;  /* 0x0000000a02067c19 */ /* 0x100fe20008001203 */
[----:B------:R-:W-:Y:S01]  /*e000*/  ULDC.64 UR8, c[0x0][0x620] ;  /* 0x0001880000087ab9 */ /* 0x000fe20000000a00 */
[----:B------:R-:W-:Y:S01]  /*e010*/  SHF.R.U32.HI R2, RZ, UR10, R3 ;  /* 0x0000000aff027c19 */ /* 0x000fe20008011603 */
[----:B------:R-:W-:Y:S01]  /*e020*/  IMAD.MOV.U32 R3, RZ, RZ, R17 ;  /* 0x000000ffff037224 */ /* 0x000fe200078e0011 */
[----:B------:R-:W-:Y:S01]  /*e030*/  IADD3 R5, P0, RZ, -R6, RZ ;  /* 0x80000006ff057210 */ /* 0x000fe20007f1e0ff */
[----:B------:R-:W-:Y:S01]  /*e040*/  ULDC UR6, c[0x0][0x150] ;  /* 0x0000540000067ab9 */ /* 0x000fe20000000800 */
[----:B0-----:R-:W-:Y:S01]  /*e050*/  I2FP.F32.U32 R7, R12 ;  /* 0x0000000c00077245 */ /* 0x001fe20000201000 */
[----:B------:R-:W0:Y:S01]  /*e060*/  LDC R19, c[0x0][0x144] ;  /* 0x00005100ff137b82 */ /* 0x000e220000000800 */
[----:B------:R-:W-:Y:S01]  /*e070*/  ULDC.64 UR10, c[0x0][0x640] ;  /* 0x00019000000a7ab9 */ /* 0x000fe20000000a00 */
[----:B------:R-:W-:Y:S01]  /*e080*/  IMAD.X R2, RZ, RZ, ~R2, P0 ;  /* 0x000000ffff027224 */ /* 0x000fe200000e0e02 */
[----:B------:R-:W-:-:S03]  /*e090*/  ISETP.NE.U32.AND P0, PT, RZ, UR10, PT ;  /* 0x0000000aff007c0c */ /* 0x000fc6000bf05070 */
[----:B------:R-:W-:Y:S01]  /*e0a0*/  IMAD R4, R2, UR8, RZ ;  /* 0x0000000802047c24 */ /* 0x000fe2000f8e02ff */
[----:B------:R-:W-:Y:S01]  /*e0b0*/  ISETP.NE.AND.EX P0, PT, RZ, UR11, PT, P0 ;  /* 0x0000000bff007c0c */ /* 0x000fe2000bf05300 */
[----:B------:R-:W-:Y:S01]  /*e0c0*/  IMAD.MOV.U32 R2, RZ, RZ, R16 ;  /* 0x000000ffff027224 */ /* 0x000fe200078e0010 */
[----:B------:R-:W2:Y:S03]  /*e0d0*/  LDC R13, c[0x0][0x148] ;  /* 0x00005200ff0d7b82 */ /* 0x000ea60000000800 */
[----:B------:R-:W-:Y:S01]  /*e0e0*/  IMAD.WIDE.U32 R2, R5, UR8, R2 ;  /* 0x0000000805027c25 */ /* 0x000fe2000f8e0002 */
[----:B------:R-:W-:-:S03]  /*e0f0*/  ULDC UR8, c[0x0][0x154] ;  /* 0x0000550000087ab9 */ /* 0x000fc60000000800 */
[----:B------:R-:W-:Y:S02]  /*e100*/  IMAD R5, R5, UR9, R4 ;  /* 0x0000000905057c24 */ /* 0x000fe4000f8e0204 */
[----:B------:R-:W-:Y:S01]  /*e110*/  FMUL R4, R7, UR6 ;  /* 0x0000000607047c20 */ /* 0x000fe20008400000 */
[----:B------:R-:W-:Y:S01]  /*e120*/  ULDC UR6, c[0x0][0x618] ;  /* 0x0001860000067ab9 */ /* 0x000fe20000000800 */
[----:B------:R-:W-:Y:S01]  /*e130*/  ULDC UR9, c[0x0][0x608] ;  /* 0x0001820000097ab9 */ /* 0x000fe20000000800 */
[----:B------:R-:W-:-:S03]  /*e140*/  IMAD.IADD R3, R3, 0x1, R5 ;  /* 0x0000000103037824 */ /* 0x000fc600078e0205 */
[----:B------:R-:W3:Y:S02]  /*e150*/  F2I.U32.TRUNC.NTZ R4, R4 ;  /* 0x0000000400047305 */ /* 0x000ee4000020f000 */
[----:B------:R-:W-:Y:S02]  /*e160*/  SHF.R.U64 R7, R2, UR6, R3 ;  /* 0x0000000602077c19 */ /* 0x000fe40008001203 */
[----:B-1----:R-:W-:-:S05]  /*e170*/  I2FP.F32.U32 R2, R10 ;  /* 0x0000000a00027245 */ /* 0x002fca0000201000 */
[----:B------:R-:W-:Y:S01]  /*e180*/  FMUL R5, R2, UR8 ;  /* 0x0000000802057c20 */ /* 0x000fe20008400000 */
[----:B------:R-:W-:Y:S01]  /*e190*/  SHF.R.U32.HI R2, RZ, UR6, R3 ;  /* 0x00000006ff027c19 */ /* 0x000fe20008011603 */
[----:B------:R-:W-:Y:S02]  /*e1a0*/  ULDC UR6, c[0x0][0x658] ;  /* 0x0001960000067ab9 */ /* 0x000fe40000000800 */
[----:B------:R1:W4:Y:S01]  /*e1b0*/  F2I.U32.TRUNC.NTZ R16, R5 ;  /* 0x0000000500107305 */ /* 0x000322000020f000 */
[----:B------:R-:W-:Y:S01]  /*e1c0*/  SHF.R.U64 R15, R7, UR9, R2 ;  /* 0x00000009070f7c19 */ /* 0x000fe20008001202 */
[----:B---3--:R-:W-:Y:S01]  /*e1d0*/  IMAD.MOV R4, RZ, RZ, -R4 ;  /* 0x000000ffff047224 */ /* 0x008fe200078e0a04 */
[----:B------:R-:W-:-:S03]  /*e1e0*/  SHF.R.U32.HI R2, RZ, UR9, R2 ;  /* 0x00000009ff027c19 */ /* 0x000fc60008011602 */
[----:B0-----:R-:W-:Y:S01]  /*e1f0*/  IMAD R12, R19, R4, R12 ;  /* 0x00000004130c7224 */ /* 0x001fe200078e020c */
[--C-:B------:R-:W-:Y:S02]  /*e200*/  SHF.R.U64 R14, R15, UR6, R2.reuse ;  /* 0x000000060f0e7c19 */ /* 0x100fe40008001202 */
[----:B------:R-:W-:-:S03]  /*e210*/  SHF.R.U32.HI R17, RZ, UR6, R2 ;  /* 0x00000006ff117c19 */ /* 0x000fc60008011602 */
[----:B------:R-:W-:Y:S02]  /*e220*/  IMAD.MOV.U32 R2, RZ, RZ, R14 ;  /* 0x000000ffff027224 */ /* 0x000fe400078e000e */
[----:B------:R-:W-:Y:S01]  /*e230*/  IMAD.MOV.U32 R3, RZ, RZ, R17 ;  /* 0x000000ffff037224 */ /* 0x000fe200078e0011 */
[----:B-12-4-:R-:W-:Y:S06]  /*e240*/  @!P0 BRA `(.L_x_282) ;  /* 0x0000000000288947 */ /* 0x016fec0003800000 */
[----:B------:R-:W-:Y:S02]  /*e250*/  ULDC UR6, c[0x0][0x64c] ;  /* 0x0001930000067ab9 */ /* 0x000fe40000000800 */
[----:B------:R-:W-:-:S05]  /*e260*/  IADD3 R3, P0, R14, UR6, RZ ;  /* 0x000000060e037c10 */ /* 0x000fca000ff1e0ff */
[----:B------:R-:W-:-:S04]  /*e270*/  IMAD.X R17, RZ, RZ, R17, P0 ;  /* 0x000000ffff117224 */ /* 0x000fc800000e0611 */
[----:B------:R-:W-:-:S04]  /*e280*/  IMAD.WIDE.U32 R4, R17, UR10, RZ ;  /* 0x0000000a11047c25 */ /* 0x000fc8000f8e00ff */
[----:B------:R-:W-:-:S04]  /*e290*/  IMAD.WIDE.U32 R4, P0, R3, UR11, R4 ;  /* 0x0000000b03047c25 */ /* 0x000fc8000f800004 */
[----:B------:R-:W-:-:S04]  /*e2a0*/  IMAD.WIDE.U32 R2, R3, UR10, RZ ;  /* 0x0000000a03027c25 */ /* 0x000fc8000f8e00ff */
[----:B------:R-:W-:Y:S01]  /*e2b0*/  IMAD.MOV.U32 R2, RZ, RZ, R5 ;  /* 0x000000ffff027224 */ /* 0x000fe200078e0005 */
[----:B------:R-:W-:Y:S01]  /*e2c0*/  IADD3 RZ, P1, R3, R4, RZ ;  /* 0x0000000403ff7210 */ /* 0x000fe20007f3e0ff */
[----:B------:R-:W-:-:S04]  /*e2d0*/  IMAD.X R3, RZ, RZ, RZ, P0 ;  /* 0x000000ffff037224 */ /* 0x000fc800000e06ff */
[----:B------:R-:W-:-:S08]  /*e2e0*/  IMAD.WIDE.U32.X R2, R17, UR11, R2, P1 ;  /* 0x0000000b11027c25 */ /* 0x000fd000088e0402 */
.L_x_282:
[----:B------:R-:W-:Y:S01]  /*e2f0*/  ULDC UR6, c[0x0][0x648] ;  /* 0x0001920000067ab9 */ /* 0x000fe20000000800 */
[----:B------:R-:W-:Y:S01]  /*e300*/  LOP3.LUT R15, R15, UR20, RZ, 0xc0, !PT ;  /* 0x000000140f0f7c12 */ /* 0x000fe2000f8ec0ff */
[----:B------:R-:W-:Y:S01]  /*e310*/  IMAD.MOV R16, RZ, RZ, -R16 ;  /* 0x000000ffff107224 */ /* 0x000fe200078e0a10 */
[----:B------:R-:W-:Y:S01]  /*e320*/  SHF.R.U64 R2, R2, UR6, R3 ;  /* 0x0000000602027c19 */ /* 0x000fe20008001203 */
[----:B------:R-:W-:Y:S01]  /*e330*/  ULDC UR6, c[0x0][0x638] ;  /* 0x00018e0000067ab9 */ /* 0x000fe20000000800 */
[----:B------:R-:W-:Y:S01]  /*e340*/  LOP3.LUT R7, R7, UR4, RZ, 0xc0, !PT ;  /* 0x0000000407077c12 */ /* 0x000fe2000f8ec0ff */
[----:B------:R-:W-:Y:S01]  /*e350*/  @P4 IMAD R12, R13, R16, R10 ;  /* 0x000000100d0c4224 */ /* 0x000fe200078e020a */
[----:B------:R-:W-:Y:S01]  /*e360*/  ULDC UR8, c[0x0][0x610] ;  /* 0x0001840000087ab9 */ /* 0x000fe20000000800 */
[----:B------:R-:W-:Y:S02]  /*e370*/  IMAD.MOV R3, RZ, RZ, -R2 ;  /* 0x000000ffff037224 */ /* 0x000fe400078e0a02 */
[----:B------:R-:W-:-:S02]  /*e380*/  IMAD R5, R2, UR5, R15 ;  /* 0x0000000502057c24 */ /* 0x000fc4000f8e020f */
[----:B------:R-:W-:Y:S01]  /*e390*/  IMAD R14, R3, UR6, R14 ;  /* 0x00000006030e7c24 */ /* 0x000fe2000f8e020e */
[----:B------:R-:W-:Y:S01]  /*e3a0*/  ULDC UR6, c[0x0][0x600] ;  /* 0x0001800000067ab9 */ /* 0x000fe20000000800 */
[----:B------:R-:W-:Y:S02]  /*e3b0*/  IMAD R5, R5, UR8, R12 ;  /* 0x0000000805057c24 */ /* 0x000fe4000f8e020c */
[----:B------:R-:W-:Y:S02]  /*e3c0*/  IMAD R14, R14, UR6, R7 ;  /* 0x000000060e0e7c24 */ /* 0x000fe4000f8e0207 */
[----:B------:R-:W-:-:S03]  /*e3d0*/  IMAD.MOV.U32 R2, RZ, RZ, 0x1 ;  /* 0x00000001ff027424 */ /* 0x000fc600078e00ff */
[----:B------:R-:W-:Y:S02]  /*e3e0*/  SEL R7, R14, R5, !P4 ;  /* 0x000000050e077207 */ /* 0x000fe40006000000 */
[----:B------:R-:W-:-:S07]  /*e3f0*/  SEL R5, R5, R14, !P4 ;  /* 0x0000000e05057207 */ /* 0x000fce0006000000 */
.L_x_280:
[----:B------:R-:W-:Y:S05]  /*e400*/  BSYNC B1 ;  /* 0x0000000000017941 */ /* 0x000fea0003800000 */
.L_x_279:
[----:B------:R-:W-:-:S13]  /*e410*/  LOP3.LUT P0, RZ, R2, 0xff, RZ, 0xc0, !PT ;  /* 0x000000ff02ff7812 */ /* 0x000fda000780c0ff */
[----:B------:R-:W-:Y:S05]  /*e420*/  @P0 BRA `(.L_x_283) ;  /* 0xfffffff400200947 */ /* 0x000fea000383ffff */
[----:B------:R-:W-:Y:S05]  /*e430*/  BSYNC B0 ;  /* 0x0000000000007941 */ /* 0x000fea0003800000 */
.L_x_272:
[----:B------:R-:W-:-:S03]  /*e440*/  UMOV UR6, 0xffffffff ;  /* 0xffffffff00067882 */ /* 0x000fc60000000000 */
[----:B------:R-:W-:Y:S05]  /*e450*/  BRA.DIV UR6, `(.L_x_284) ;  /* 0x0000000606d47947 */ /* 0x000fea000b800000 */
[----:B------:R-:W-:-:S13]  /*e460*/  ELECT P0, URZ, PT ;  /* 0x00000000003f782f */ /* 0x000fda0003800000 */
.L_x_303:
[----:B------:R-:W-:Y:S04]  /*e470*/  BSSY B0, `(.L_x_285) ;  /* 0x0000059000007945 */ /* 0x000fe80003800000 */
[----:B------:R-:W-:Y:S05]  /*e480*/  @!P0 BRA `(.L_x_286) ;  /* 0x00000004005c8947 */ /* 0x000fea0003800000 */
[----:B------:R-:W-:-:S04]  /*e490*/  ULOP3.LUT UR6, UR7, 0x2, URZ, 0xfc, !UPT ;  /* 0x0000000207067892 */ /* 0x000fc8000f8efc3f */
[----:B------:R-:W-:-:S06]  /*e4a0*/  UISETP.NE.AND UP0, UPT, UR6, 0x3, UPT ;  /* 0x000000030600788c */ /* 0x000fcc000bf05270 */
[----:B------:R-:W-:-:S13]  /*e4b0*/  PLOP3.LUT P0, PT, PT, PT, UP0, 0x80, 0x0 ;  /* 0x000000000000781c */ /* 0x000fda0003f0f008 */
[----:B------:R-:W-:Y:S05]  /*e4c0*/  @!P0 BRA `(.L_x_287) ;  /* 0x0000000000048947 */ /* 0x000fea0003800000 */
[----:B------:R-:W-:Y:S01]  /*e4d0*/  BPT.TRAP 0x1 ;  /* 0x000000040000795c */ /* 0x000fe20000300000 */
.L_x_287:
[----:B------:R-:W0:Y:S01]  /*e4e0*/  S2R R3, SR_CgaCtaId ;  /* 0x0000000000037919 */ /* 0x000e220000008800 */
[----:B------:R-:W-:Y:S02]  /*e4f0*/  MOV R2, 0x400 ;  /* 0x0000040000027802 */ /* 0x000fe40000000f00 */
[----:B------:R-:W-:Y:S02]  /*e500*/  SHF.L.U32 R4, R0, 0x1f, RZ ;  /* 0x0000001f00047819 */ /* 0x000fe400000006ff */
[----:B0-----:R-:W-:-:S05]  /*e510*/  LEA R2, R3, R2, 0x18 ;  /* 0x0000000203027211 */ /* 0x001fca00078ec0ff */
[----:B------:R-:W-:-:S04]  /*e520*/  VIADD R2, R2, 0x48 ;  /* 0x0000004802027836 */ /* 0x000fc80000000000 */
[C---:B------:R-:W-:Y:S02]  /*e530*/  IMAD R7, R9.reuse, 0x8, R2 ;  /* 0x0000000809077824 */ /* 0x040fe400078e0202 */
[----:B------:R-:W-:Y:S02]  /*e540*/  VIADD R9, R9, 0x1 ;  /* 0x0000000109097836 */ /* 0x000fe40000000000 */
[----:B------:R-:W0:Y:S03]  /*e550*/  SYNCS.PHASECHK.TRANS64.TRYWAIT P0, [R7+URZ], R4 ;  /* 0x00000004070075a7 */ /* 0x000e26000800017f */
[----:B------:R-:W-:-:S04]  /*e560*/  ISETP.NE.AND P1, PT, R9, 0x9, PT ;  /* 0x000000090900780c */ /* 0x000fc80003f25270 */
[----:B------:R-:W-:Y:S02]  /*e570*/  SEL R3, RZ, 0x1, P1 ;  /* 0x00000001ff037807 */ /* 0x000fe40000800000 */
[----:B------:R-:W-:Y:S02]  /*e580*/  SEL R9, R9, RZ, P1 ;  /* 0x000000ff09097207 */ /* 0x000fe40000800000 */
[----:B------:R-:W-:-:S03]  /*e590*/  LOP3.LUT R6, R0, R3, RZ, 0x3c, !PT ;  /* 0x0000000300067212 */ /* 0x000fc600078e3cff */
[----:B------:R-:W-:Y:S01]  /*e5a0*/  IMAD R8, R9, 0x8, R2 ;  /* 0x0000000809087824 */ /* 0x000fe200078e0202 */
[----:B------:R-:W-:Y:S01]  /*e5b0*/  SHF.L.U32 R5, R6, 0x1f, RZ ;  /* 0x0000001f06057819 */ /* 0x000fe200000006ff */
[----:B0-----:R-:W-:Y:S06]  /*e5c0*/  @!P0 BRA `(.L_x_288) ;  /* 0x0000000400988947 */ /* 0x001fec0003800000 */
.L_x_304:
[----:B------:R-:W1:Y:S01]  /*e5d0*/  SYNCS.PHASECHK.TRANS64.TRYWAIT P0, [R8+URZ], R5 ;  /* 0x00000005080075a7 */ /* 0x000e62000800017f */
[----:B------:R-:W-:-:S05]  /*e5e0*/  VIADD R0, R9, 0x1 ;  /* 0x0000000109007836 */ /* 0x000fca0000000000 */
[----:B------:R-:W-:-:S04]  /*e5f0*/  ISETP.NE.AND P1, PT, R0, 0x9, PT ;  /* 0x000000090000780c */ /* 0x000fc80003f25270 */
[----:B------:R-:W-:Y:S02]  /*e600*/  SEL R3, RZ, 0x1, P1 ;  /* 0x00000001ff037807 */ /* 0x000fe40000800000 */
[----:B0-----:R-:W-:Y:S02]  /*e610*/  SEL R7, R0, RZ, P1 ;  /* 0x000000ff00077207 */ /* 0x001fe40000800000 */
[----:B------:R-:W-:-:S03]  /*e620*/  LOP3.LUT R6, R6, R3, RZ, 0x3c, !PT ;  /* 0x0000000306067212 */ /* 0x000fc600078e3cff */
[----:B------:R-:W-:Y:S01]  /*e630*/  IMAD R9, R7, 0x8, R2 ;  /* 0x0000000807097824 */ /* 0x000fe200078e0202 */
[----:B------:R-:W-:Y:S01]  /*e640*/  SHF.L.U32 R4, R6, 0x1f, RZ ;  /* 0x0000001f06047819 */ /* 0x000fe200000006ff */
[----:B-1----:R-:W-:Y:S06]  /*e650*/  @!P0 BRA `(.L_x_289) ;  /* 0x0000000400888947 */ /* 0x002fec0003800000 */
.L_x_305:
[----:B------:R-:W1:Y:S01]  /*e660*/  SYNCS.PHASECHK.TRANS64.TRYWAIT P0, [R9+URZ], R4 ;  /* 0x00000004090075a7 */ /* 0x000e62000800017f */
[----:B------:R-:W-:-:S05]  /*e670*/  VIADD R0, R7, 0x1 ;  /* 0x0000000107007836 */ /* 0x000fca0000000000 */
[----:B------:R-:W-:-:S04]  /*e680*/  ISETP.NE.AND P1, PT, R0, 0x9, PT ;  /* 0x000000090000780c */ /* 0x000fc80003f25270 */
[----:B------:R-:W-:Y:S02]  /*e690*/  SEL R3, RZ, 0x1, P1 ;  /* 0x00000001ff037807 */ /* 0x000fe40000800000 */
[----:B------:R-:W-:Y:S02]  /*e6a0*/  SEL R7, R0, RZ, P1 ;  /* 0x000000ff00077207 */ /* 0x000fe40000800000 */
[----:B------:R-:W-:-:S03]  /*e6b0*/  LOP3.LUT R6, R6, R3, RZ, 0x3c, !PT ;  /* 0x0000000306067212 */ /* 0x000fc600078e3cff */
[----:B0-----:R-:W-:Y:S01]  /*e6c0*/  IMAD R8, R7, 0x8, R2 ;  /* 0x0000000807087824 */ /* 0x001fe200078e0202 */
[----:B------:R-:W-:Y:S01]  /*e6d0*/  SHF.L.U32 R5, R6, 0x1f, RZ ;  /* 0x0000001f06057819 */ /* 0x000fe200000006ff */
[----:B-1----:R-:W-:Y:S06]  /*e6e0*/  @!P0 BRA `(.L_x_290) ;  /* 0x0000000400788947 */ /* 0x002fec0003800000 */
.L_x_306:
        /* <DEDUP_REMOVED lines=9> */
.L_x_307:
        /* <DEDUP_REMOVED lines=9> */
.L_x_308:
        /* <DEDUP_REMOVED lines=9> */
.L_x_309:
[----:B------:R-:W1:Y:S01]  /*e8a0*/  SYNCS.PHASECHK.TRANS64.TRYWAIT P0, [R9+URZ], R4 ;  /* 0x00000004090075a7 */ /* 0x000e62000800017f */
[----:B------:R-:W-:-:S05]  /*e8b0*/  VIADD R0, R7, 0x1 ;  /* 0x0000000107007836 */ /* 0x000fca0000000000 */
[----:B------:R-:W-:-:S04]  /*e8c0*/  ISETP.NE.AND P1, PT, R0, 0x9, PT ;  /* 0x000000090000780c */ /* 0x000fc80003f25270 */
[----:B------:R-:W-:Y:S02]  /*e8d0*/  SEL R3, RZ, 0x1, P1 ;  /* 0x00000001ff037807 */ /* 0x000fe40000800000 */
[----:B------:R-:W-:Y:S02]  /*e8e0*/  SEL R7, R0, RZ, P1 ;  /* 0x000000ff00077207 */ /* 0x000fe40000800000 */
[----:B------:R-:W-:-:S03]  /*e8f0*/  LOP3.LUT R11, R6, R3, RZ, 0x3c, !PT ;  /* 0x00000003060b7212 */ /* 0x000fc600078e3cff */
[----:B------:R-:W-:Y:S01]  /*e900*/  IMAD R6, R7, 0x8, R2 ;  /* 0x0000000807067824 */ /* 0x000fe200078e0202 */
[----:B0-----:R-:W-:Y:S01]  /*e910*/  SHF.L.U32 R5, R11, 0x1f, RZ ;  /* 0x0000001f0b057819 */ /* 0x001fe200000006ff */
[----:B-1----:R-:W-:Y:S06]  /*e920*/  @!P0 BRA `(.L_x_294) ;  /* 0x0000000400388947 */ /* 0x002fec0003800000 */
.L_x_310:
[----:B------:R-:W1:Y:S01]  /*e930*/  SYNCS.PHASECHK.TRANS64.TRYWAIT P0, [R6+URZ], R5 ;  /* 0x00000005060075a7 */ /* 0x000e62000800017f */
[----:B------:R-:W-:-:S05]  /*e940*/  VIADD R0, R7, 0x1 ;  /* 0x0000000107007836 */ /* 0x000fca0000000000 */
[----:B------:R-:W-:-:S04]  /*e950*/  ISETP.NE.AND P1, PT, R0, 0x9, PT ;  /* 0x000000090000780c */ /* 0x000fc80003f25270 */
[----:B0-----:R-:W-:Y:S02]  /*e960*/  SEL R4, RZ, 0x1, P1 ;  /* 0x00000001ff047807 */ /* 0x001fe40000800000 */
[----:B------:R-:W-:Y:S02]  /*e970*/  SEL R3, R0, RZ, P1 ;  /* 0x000000ff00037207 */ /* 0x000fe40000800000 */
[----:B------:R-:W-:Y:S01]  /*e980*/  LOP3.LUT R0, R11, R4, RZ, 0x3c, !PT ;  /* 0x000000040b007212 */ /* 0x000fe200078e3cff */
[----:B-1----:R-:W-:Y:S06]  /*e990*/  @!P0 BRA `(.L_x_295) ;  /* 0x0000000400308947 */ /* 0x002fec0003800000 */
.L_x_311:
[----:B------:R-:W-:Y:S01]  /*e9a0*/  IMAD R3, R3, 0x8, R2 ;  /* 0x0000000803037824 */ /* 0x000fe200078e0202 */
[----:B------:R-:W-:-:S07]  /*e9b0*/  SHF.L.U32 R0, R0, 0x1f, RZ ;  /* 0x0000001f00007819 */ /* 0x000fce00000006ff */
.L_x_296:
[----:B-1----:R1:W2:Y:S02]  /*e9c0*/  SYNCS.PHASECHK.TRANS64.TRYWAIT P0, [R3+URZ], R0 ;  /* 0x00000000030075a7 */ /* 0x0022a4000800017f */
[----:B--2---:R-:W-:Y:S05]  /*e9d0*/  @!P0 NANOSLEEP.SYNCS 0x989680 ;  /* 0x009896800000895d */ /* 0x004fea0003900000 */
[----:B------:R-:W2:Y:S02]  /*e9e0*/  @!P0 SYNCS.PHASECHK.TRANS64 P0, [R3+URZ], R0 ;  /* 0x00000000030085a7 */ /* 0x000ea4000800007f */
[----:B--2---:R-:W-:Y:S05]  /*e9f0*/  @!P0 BRA `(.L_x_296) ;  /* 0xfffffffc00f08947 */ /* 0x004fea000383ffff */
.L_x_286:
[----:B------:R-:W-:Y:S05]  /*ea00*/  BSYNC B0 ;  /* 0x0000000000007941 */ /* 0x000fea0003800000 */
.L_x_285:
[----:B------:R-:W-:Y:S05]  /*ea10*/  EXIT ;  /* 0x000000000000794d */ /* 0x000fea0003800000 */
.L_x_22:
[----:B-1----:R-:W-:-:S04]  /*ea20*/  IMAD.U32 R3, RZ, RZ, UR12 ;  /* 0x0000000cff037e24 */ /* 0x002fc8000f8e00ff */
[----:B------:R1:W2:Y:S03]  /*ea30*/  SYNCS.PHASECHK.TRANS64.TRYWAIT P0, [R3+URZ], R0 ;  /* 0x00000000030075a7 */ /* 0x0002a6000800017f */
[----:B--2---:R-:W-:Y:S05]  /*ea40*/  @!P0 NANOSLEEP.SYNCS 0x989680 ;  /* 0x009896800000895d */ /* 0x004fea0003900000 */
[----:B------:R-:W2:Y:S02]  /*ea50*/  @!P0 SYNCS.PHASECHK.TRANS64 P0, [R3+URZ], R0 ;  /* 0x00000000030085a7 */ /* 0x000ea4000800007f */
[----:B--2---:R-:W-:Y:S05]  /*ea60*/  @!P0 BRA `(.L_x_22) ;  /* 0xfffffffc00ec8947 */ /* 0x004fea000383ffff */
[----:B------:R-:W-:Y:S05]  /*ea70*/  BRA `(.L_x_21) ;  /* 0xffffff3000ac7947 */ /* 0x000fea000383ffff */
.L_x_28:
[----:B-1----:R-:W-:-:S04]  /*ea80*/  IMAD.U32 R227, RZ, RZ, UR14 ;  /* 0x0000000effe37e24 */ /* 0x002fc8000f8e00ff */
[----:B------:R1:W2:Y:S03]  /*ea90*/  SYNCS.PHASECHK.TRANS64.TRYWAIT P0, [R227+URZ], R226 ;  /* 0x000000e2e30075a7 */ /* 0x0002a6000800017f */
[----:B--2---:R-:W-:Y:S05]  /*eaa0*/  @!P0 NANOSLEEP.SYNCS 0x989680 ;  /* 0x009896800000895d */ /* 0x004fea0003900000 */
[----:B------:R-:W2:Y:S02]  /*eab0*/  @!P0 SYNCS.PHASECHK.TRANS64 P0, [R227+URZ], R226 ;  /* 0x000000e2e30085a7 */ /* 0x000ea4000800007f */
[----:B--2---:R-:W-:Y:S05]  /*eac0*/  @!P0 BRA `(.L_x_28) ;  /* 0xfffffffc00ec8947 */ /* 0x004fea000383ffff */
[----:B------:R-:W-:Y:S05]  /*ead0*/  BRA `(.L_x_27) ;  /* 0xffffff4400b07947 */ /* 0x000fea000383ffff */
.L_x_273:
[----:B------:R-:W-:Y:S01]  /*eae0*/  BSSY B1, `(.L_x_297) ;  /* 0x0000006000017945 */ /* 0x000fe20003800000 */
[----:B------:R-:W-:-:S07]  /*eaf0*/  IMAD.MOV.U32 R2, RZ, RZ, -0x1 ;  /* 0xffffffffff027424 */ /* 0x000fce00078e00ff */
[----:B------:R-:W-:Y:S05]  /*eb00*/  WARPSYNC.COLLECTIVE R2, `(.L_x_298) ;  /* 0x00000000020c7348 */ /* 0x000fea0003c00000 */
[----:B------:R-:W-:Y:S02]  /*eb10*/  ELECT P0, UR62, PT ;  /* 0x00000000003e782f */ /* 0x000fe40003800000 */
[----:B------:R-:W-:Y:S01]  /*eb20*/  MOV R2, UR62 ;  /* 0x0000003e00027c02 */ /* 0x000fe20008000f00 */
[----:B------:R-:W-:Y:S10]  /*eb30*/  ENDCOLLECTIVE ;  /* 0x000000000000791b */ /* 0x000ff40003800000 */
.L_x_298:
[----:B------:R-:W-:Y:S05]  /*eb40*/  BSYNC B1 ;  /* 0x0000000000017941 */ /* 0x000fea0003800000 */
.L_x_297:
[----:B------:R-:W-:Y:S05]  /*eb50*/  BRA `(.L_x_299) ;  /* 0xffffffec00607947 */ /* 0x000fea000383ffff */
.L_x_276:
[----:B0-----:R0:W2:Y:S02]  /*eb60*/  SYNCS.PHASECHK.TRANS64.TRYWAIT P0, [R13+URZ+0x48], R4 ;  /* 0x000048040d0075a7 */ /* 0x0010a4000800017f */
[----:B--2---:R-:W-:Y:S05]  /*eb70*/  @!P0 NANOSLEEP.SYNCS 0x989680 ;  /* 0x009896800000895d */ /* 0x004fea0003900000 */
[----:B------:R-:W2:Y:S02]  /*eb80*/  @!P0 SYNCS.PHASECHK.TRANS64 P0, [R13+URZ+0x48], R4 ;  /* 0x000048040d0085a7 */ /* 0x000ea4000800007f */
[----:B--2---:R-:W-:Y:S05]  /*eb90*/  @!P0 BRA `(.L_x_276) ;  /* 0xfffffffc00f08947 */ /* 0x004fea000383ffff */
[----:B------:R-:W-:Y:S05]  /*eba0*/  BRA `(.L_x_300) ;  /* 0xffffffec00a07947 */ /* 0x000fea000383ffff */
.L_x_284:
[----:B------:R-:W-:Y:S01]  /*ebb0*/  BSSY B0, `(.L_x_301) ;  /* 0x0000006000007945 */ /* 0x000fe20003800000 */
[----:B------:R-:W-:-:S07]  /*ebc0*/  IMAD.MOV.U32 R2, RZ, RZ, -0x1 ;  /* 0xffffffffff027424 */ /* 0x000fce00078e00ff */
[----:B------:R-:W-:Y:S05]  /*ebd0*/  WARPSYNC.COLLECTIVE R2, `(.L_x_302) ;  /* 0x00000000020c7348 */ /* 0x000fea0003c00000 */
[----:B------:R-:W-:Y:S02]  /*ebe0*/  ELECT P0, UR62, PT ;  /* 0x00000000003e782f */ /* 0x000fe40003800000 */
[----:B------:R-:W-:Y:S01]  /*ebf0*/  MOV R2, UR62 ;  /* 0x0000003e00027c02 */ /* 0x000fe20008000f00 */
[----:B------:R-:W-:Y:S10]  /*ec00*/  ENDCOLLECTIVE ;  /* 0x000000000000791b */ /* 0x000ff40003800000 */
.L_x_302:
[----:B------:R-:W-:Y:S05]  /*ec10*/  BSYNC B0 ;  /* 0x0000000000007941 */ /* 0x000fea0003800000 */
.L_x_301:
[----:B------:R-:W-:Y:S05]  /*ec20*/  BRA `(.L_x_303) ;  /* 0xfffffff800107947 */ /* 0x000fea000383ffff */
.L_x_288:
[----:B0-----:R0:W1:Y:S02]  /*ec30*/  SYNCS.PHASECHK.TRANS64.TRYWAIT P0, [R7+URZ], R4 ;  /* 0x00000004070075a7 */ /* 0x001064000800017f */
[----:B-1----:R-:W-:Y:S05]  /*ec40*/  @!P0 NANOSLEEP.SYNCS 0x989680 ;  /* 0x009896800000895d */ /* 0x002fea0003900000 */
[----:B------:R-:W1:Y:S02]  /*ec50*/  @!P0 SYNCS.PHASECHK.TRANS64 P0, [R7+URZ], R4 ;  /* 0x00000004070085a7 */ /* 0x000e64000800007f */
[----:B-1----:R-:W-:Y:S05]  /*ec60*/  @!P0 BRA `(.L_x_288) ;  /* 0xfffffffc00f08947 */ /* 0x002fea000383ffff */
[----:B------:R-:W-:Y:S05]  /*ec70*/  BRA `(.L_x_304) ;  /* 0xfffffff800547947 */ /* 0x000fea000383ffff */
.L_x_289:
[----:B0-----:R0:W1:Y:S02]  /*ec80*/  SYNCS.PHASECHK.TRANS64.TRYWAIT P0, [R8+URZ], R5 ;  /* 0x00000005080075a7 */ /* 0x001064000800017f */
[----:B-1----:R-:W-:Y:S05]  /*ec90*/  @!P0 NANOSLEEP.SYNCS 0x989680 ;  /* 0x009896800000895d */ /* 0x002fea0003900000 */
[----:B------:R-:W1:Y:S02]  /*eca0*/  @!P0 SYNCS.PHASECHK.TRANS64 P0, [R8+URZ], R5 ;  /* 0x00000005080085a7 */ /* 0x000e64000800007f */
[----:B-1----:R-:W-:Y:S05]  /*ecb0*/  @!P0 BRA `(.L_x_289) ;  /* 0xfffffffc00f08947 */ /* 0x002fea000383ffff */
[----:B------:R-:W-:Y:S05]  /*ecc0*/  BRA `(.L_x_305) ;  /* 0xfffffff800647947 */ /* 0x000fea000383ffff */
.L_x_290:
[----:B0-----:R0:W1:Y:S02]  /*ecd0*/  SYNCS.PHASECHK.TRANS64.TRYWAIT P0, [R9+URZ], R4 ;  /* 0x00000004090075a7 */ /* 0x001064000800017f */
[----:B-1----:R-:W-:Y:S05]  /*ece0*/  @!P0 NANOSLEEP.SYNCS 0x989680 ;  /* 0x009896800000895d */ /* 0x002fea0003900000 */
[----:B------:R-:W1:Y:S02]  /*ecf0*/  @!P0 SYNCS.PHASECHK.TRANS64 P0, [R9+URZ], R4 ;  /* 0x00000004090085a7 */ /* 0x000e64000800007f */
[----:B-1----:R-:W-:Y:S05]  /*ed00*/  @!P0 BRA `(.L_x_290) ;  /* 0xfffffffc00f08947 */ /* 0x002fea000383ffff */
[----:B------:R-:W-:Y:S05]  /*ed10*/  BRA `(.L_x_306) ;  /* 0xfffffff800747947 */ /* 0x000fea000383ffff */
.L_x_291:
[----:B0-----:R0:W1:Y:S02]  /*ed20*/  SYNCS.PHASECHK.TRANS64.TRYWAIT P0, [R8+URZ], R5 ;  /* 0x00000005080075a7 */ /* 0x001064000800017f */
[----:B-1----:R-:W-:Y:S05]  /*ed30*/  @!P0 NANOSLEEP.SYNCS 0x989680 ;  /* 0x009896800000895d */ /* 0x002fea0003900000 */
[----:B------:R-:W1:Y:S02]  /*ed40*/  @!P0 SYNCS.PHASECHK.TRANS64 P0, [R8+URZ], R5 ;  /* 0x00000005080085a7 */ /* 0x000e64000800007f */
[----:B-1----:R-:W-:Y:S05]  /*ed50*/  @!P0 BRA `(.L_x_291) ;  /* 0xfffffffc00f08947 */ /* 0x002fea000383ffff */
[----:B------:R-:W-:Y:S05]  /*ed60*/  BRA `(.L_x_307) ;  /* 0xfffffff800847947 */ /* 0x000fea000383ffff */
.L_x_292:
[----:B0-----:R0:W1:Y:S02]  /*ed70*/  SYNCS.PHASECHK.TRANS64.TRYWAIT P0, [R9+URZ], R4 ;  /* 0x00000004090075a7 */ /* 0x001064000800017f */
[----:B-1----:R-:W-:Y:S05]  /*ed80*/  @!P0 NANOSLEEP.SYNCS 0x989680 ;  /* 0x009896800000895d */ /* 0x002fea0003900000 */
[----:B------:R-:W1:Y:S02]  /*ed90*/  @!P0 SYNCS.PHASECHK.TRANS64 P0, [R9+URZ], R4 ;  /* 0x00000004090085a7 */ /* 0x000e64000800007f */
[----:B-1----:R-:W-:Y:S05]  /*eda0*/  @!P0 BRA `(.L_x_292) ;  /* 0xfffffffc00f08947 */ /* 0x002fea000383ffff */
[----:B------:R-:W-:Y:S05]  /*edb0*/  BRA `(.L_x_308) ;  /* 0xfffffff800947947 */ /* 0x000fea000383ffff */
.L_x_293:
[----:B0-----:R0:W1:Y:S02]  /*edc0*/  SYNCS.PHASECHK.TRANS64.TRYWAIT P0, [R8+URZ], R5 ;  /* 0x00000005080075a7 */ /* 0x001064000800017f */
[----:B-1----:R-:W-:Y:S05]  /*edd0*/  @!P0 NANOSLEEP.SYNCS 0x989680 ;  /* 0x009896800000895d */ /* 0x002fea0003900000 */
[----:B------:R-:W1:Y:S02]  /*ede0*/  @!P0 SYNCS.PHASECHK.TRANS64 P0, [R8+URZ], R5 ;  /* 0x00000005080085a7 */ /* 0x000e64000800007f */
[----:B-1----:R-:W-:Y:S05]  /*edf0*/  @!P0 BRA `(.L_x_293) ;  /* 0xfffffffc00f08947 */ /* 0x002fea000383ffff */
[----:B------:R-:W-:Y:S05]  /*ee00*/  BRA `(.L_x_309) ;  /* 0xfffffff800a47947 */ /* 0x000fea000383ffff */
.L_x_294:
[----:B0-----:R0:W1:Y:S02]  /*ee10*/  SYNCS.PHASECHK.TRANS64.TRYWAIT P0, [R9+URZ], R4 ;  /* 0x00000004090075a7 */ /* 0x001064000800017f */
[----:B-1----:R-:W-:Y:S05]  /*ee20*/  @!P0 NANOSLEEP.SYNCS 0x989680 ;  /* 0x009896800000895d */ /* 0x002fea0003900000 */
[----:B------:R-:W1:Y:S02]  /*ee30*/  @!P0 SYNCS.PHASECHK.TRANS64 P0, [R9+URZ], R4 ;  /* 0x00000004090085a7 */ /* 0x000e64000800007f */
[----:B-1----:R-:W-:Y:S05]  /*ee40*/  @!P0 BRA `(.L_x_294) ;  /* 0xfffffffc00f08947 */ /* 0x002fea000383ffff */
[----:B------:R-:W-:Y:S05]  /*ee50*/  BRA `(.L_x_310) ;  /* 0xfffffff800b47947 */ /* 0x000fea000383ffff */
.L_x_295:
[----:B0-----:R0:W1:Y:S02]  /*ee60*/  SYNCS.PHASECHK.TRANS64.TRYWAIT P0, [R6+URZ], R5 ;  /* 0x00000005060075a7 */ /* 0x001064000800017f */
[----:B-1----:R-:W-:Y:S05]  /*ee70*/  @!P0 NANOSLEEP.SYNCS 0x989680 ;  /* 0x009896800000895d */ /* 0x002fea0003900000 */
[----:B------:R-:W1:Y:S02]  /*ee80*/  @!P0 SYNCS.PHASECHK.TRANS64 P0, [R6+URZ], R5 ;  /* 0x00000005060085a7 */ /* 0x000e64000800007f */
[----:B-1----:R-:W-:Y:S05]  /*ee90*/  @!P0 BRA `(.L_x_295) ;  /* 0xfffffffc00f08947 */ /* 0x002fea000383ffff */
[----:B------:R-:W-:Y:S05]  /*eea0*/  BRA `(.L_x_311) ;  /* 0xfffffff800bc7947 */ /* 0x000fea000383ffff */
.L_x_312:
[----:B------:R-:W-:-:S00]  /*eeb0*/  BRA `(.L_x_312) ;  /* 0xfffffffc00fc7947 */ /* 0x000fc0000383ffff */
[----:B------:R-:W-:-:S00]  /*eec0*/  NOP ;  /* 0x0000000000007918 */ /* 0x000fc00000000000 */
        /* <DEDUP_REMOVED lines=11> */
.L_x_313:


//--------------------- .nv.shared._ZN7cutlass13device_kernelINS_4gemm6kernel13GemmUniversalIN4cute5tupleIJiiiiEEENS1_10collective13CollectiveMmaINS1_37MainloopSm90TmaGmmaWarpSpecializedFP8ILi9ENS5_IJNS4_1CILi2EEENSA_ILi1EEESC_EEENS1_35KernelTmaWarpSpecializedCooperativeEEENS5_IJNSA_ILi256EEENSA_ILi112EEENSA_ILi64EEEEEENS_12float_e4m3_tENS5_IJlSC_lEEESK_SL_NS4_8TiledMMAINS4_8MMA_AtomIJNS4_4SM904GMMA30MMA_64x16x32_F32E4M3E4M3_SS_TNILNSP_7ScaleInE1ELSR_1EEEEEENS4_6LayoutISD_NS5_IJSC_NSA_ILi0EEESV_EEEEENS5_IJNS4_10UnderscoreESY_SY_EEEEENS4_13SM90_TMA_LOADENS4_14ComposedLayoutINS4_7SwizzleILi2ELi4ELi3EEENS4_18smem_ptr_flag_bitsILi8EEENSU_INS5_IJNSA_ILi8EEESI_EEENS5_IJSI_SC_EEEEEEEvNS4_8identityENS4_23SM90_TMA_LOAD_MULTICASTES1B_vS1C_EENS_8epilogue10collective6detail29Sm90TmaWarpSpecializedAdapterINS1G_15DefaultEpilogueISK_SL_SL_NS1F_6thread17LinearCombinationISK_Li1EffLNS1K_9ScaleType4KindE0ELNS_15FloatRoundStyleE2ESK_EENS1_15EpilogueDefaultEEEEEvvEEEEvNT_6ParamsE --------------------------
	.section	.nv.shared._ZN7cutlass13device_kernelINS_4gemm6kernel13GemmUniversalIN4cute5tupleIJiiiiEEENS1_10collective13CollectiveMmaINS1_37MainloopSm90TmaGmmaWarpSpecializedFP8ILi9ENS5_IJNS4_1CILi2EEENSA_ILi1EEESC_EEENS1_35KernelTmaWarpSpecializedCooperativeEEENS5_IJNSA_ILi256EEENSA_ILi112EEENSA_ILi64EEEEEENS_12float_e4m3_tENS5_IJlSC_lEEESK_SL_NS4_8TiledMMAINS4_8MMA_AtomIJNS4_4SM904GMMA30MMA_64x16x32_F32E4M3E4M3_SS_TNILNSP_7ScaleInE1ELSR_1EEEEEENS4_6LayoutISD_NS5_IJSC_NSA_ILi0EEESV_EEEEENS5_IJNS4_10UnderscoreESY_SY_EEEEENS4_13SM90_TMA_LOADENS4_14ComposedLayoutINS4_7SwizzleILi2ELi4ELi3EEENS4_18smem_ptr_flag_bitsILi8EEENSU_INS5_IJNSA_ILi8EEESI_EEENS5_IJSI_SC_EEEEEEEvNS4_8identityENS4_23SM90_TMA_LOAD_MULTICASTES1B_vS1C_EENS_8epilogue10collective6detail29Sm90TmaWarpSpecializedAdapterINS1G_15DefaultEpilogueISK_SL_SL_NS1F_6thread17LinearCombinationISK_Li1EffLNS1K_9ScaleType4KindE0ELNS_15FloatRoundStyleE2ESK_EENS1_15EpilogueDefaultEEEEEvvEEEEvNT_6ParamsE,"aw",@nobits
	.sectionflags	@""
	.align	16
	.zero		1024


//--------------------- .nv.shared.reserved.0     --------------------------
	.section	.nv.shared.reserved.0,"aw",@nobits
	.weak		__nv_reservedSMEM_offset_0_alias
	.size		__nv_reservedSMEM_offset_0_alias, 0, 0
	.other		__nv_reservedSMEM_offset_0_alias,@"STO_CUDA_RESERVED_SHARED STV_DEFAULT"
__nv_reservedSMEM_offset_0_alias:
	.zero		0


//--------------------- .nv.global                --------------------------
	.section	.nv.global,"aw",@nobits
.nv.global:
	.type		_ZN40_INTERNAL_3e57f0a2_4_k_cu_7485e0d4_152304cute1_E,@object
	.size		_ZN40_INTERNAL_3e57f0a2_4_k_cu_7485e0d4_152304cute1_E,(_ZN40_INTERNAL_3e57f0a2_4_k_cu_7485e0d4_152304cuda3std3__45__cpo6cbeginE - _ZN40_INTERNAL_3e57f0a2_4_k_cu_7485e0d4_152304cute1_E)
_ZN40_INTERNAL_3e57f0a2_4_k_cu_7485e0d4_152304cute1_E:
	.zero		1
	.type		_ZN40_INTERNAL_3e57f0a2_4_k_cu_7485e0d4_152304cuda3std3__45__cpo6cbeginE,@object
	.size		_ZN40_INTERNAL_3e57f0a2_4_k_cu_7485e0d4_152304cuda3std3__45__cpo6cbeginE,(_ZN40_INTERNAL_3e57f0a2_4_k_cu_7485e0d4_152304cuda3std3__48in_placeE - _ZN40_INTERNAL_3e57f0a2_4_k_cu_7485e0d4_152304cuda3std3__45__cpo6cbeginE)
_ZN40_INTERNAL_3e57f0a2_4_k_cu_7485e0d4_152304cuda3std3__45__cpo6cbeginE:
	.zero		1
	.type		_ZN40_INTERNAL_3e57f0a2_4_k_cu_7485e0d4_152304cuda3std3__48in_placeE,@object
	.size		_ZN40_INTERNAL_3e57f0a2_4_k_cu_7485e0d4_152304cuda3std3__48in_placeE,(_ZN40_INTERNAL_3e57f0a2_4_k_cu_7485e0d4_152304cuda3std6ranges3__45__cpo9iter_moveE - _ZN40_INTERNAL_3e57f0a2_4_k_cu_7485e0d4_152304cuda3std3__48in_placeE)
_ZN40_INTERNAL_3e57f0a2_4_k_cu_7485e0d4_152304cuda3std3__48in_placeE:
	.zero		1
	.type		_ZN40_INTERNAL_3e57f0a2_4_k_cu_7485e0d4_152304cuda3std6ranges3__45__cpo9iter_moveE,@object
	.size		_ZN40_INTERNAL_3e57f0a2_4_k_cu_7485e0d4_152304cuda3std6ranges3__45__cpo9iter_moveE,(_ZN40_INTERNAL_3e57f0a2_4_k_cu_7485e0d4_152304cuda3std3__45__cpo5beginE - _ZN40_INTERNAL_3e57f0a2_4_k_cu_7485e0d4_152304cuda3std6ranges3__45__cpo9iter_moveE)
_ZN40_INTERNAL_3e57f0a2_4_k_cu_7485e0d4_152304cuda3std6ranges3__45__cpo9iter_moveE:
	.zero		1
	.type		_ZN40_INTERNAL_3e57f0a2_4_k_cu_7485e0d4_152304cuda3std3__45__cpo5beginE,@object
	.size		_ZN40_INTERNAL_3e57f0a2_4_k_cu_7485e0d4_152304cuda3std3__45__cpo5beginE,(_ZN40_INTERNAL_3e57f0a2_4_k_cu_7485e0d4_152304cuda3std3__442_GLOBAL__N__3e57f0a2_4_k_cu_7485e0d4_152306ignoreE - _ZN40_INTERNAL_3e57f0a2_4_k_cu_7485e0d4_152304cuda3std3__45__cpo5beginE)
_ZN40_INTERNAL_3e57f0a2_4_k_cu_7485e0d4_152304cuda3std3__45__cpo5beginE:
	.zero		1
	.type		_ZN40_INTERNAL_3e57f0a2_4_k_cu_7485e0d4_152304cuda3std3__442_GLOBAL__N__3e57f0a2_4_k_cu_7485e0d4_152306ignoreE,@object
	.size		_ZN40_INTERNAL_3e57f0a2_4_k_cu_7485e0d4_152304cuda3std3__442_GLOBAL__N__3e57f0a2_4_k_cu_7485e0d4_152306ignoreE,(_ZN40_INTERNAL_3e57f0a2_4_k_cu_7485e0d4_152304cute7productE - _ZN40_INTERNAL_3e57f0a2_4_k_cu_7485e0d4_152304cuda3std3__442_GLOBAL__N__3e57f0a2_4_k_cu_7485e0d4_152306ignoreE)
_ZN40_INTERNAL_3e57f0a2_4_k_cu_7485e0d4_152304cuda3std3__442_GLOBAL__N__3e57f0a2_4_k_cu_7485e0d4_152306ignoreE:
	.zero		1
	.type		_ZN40_INTERNAL_3e57f0a2_4_k_cu_7485e0d4_152304cute7productE,@object
	.size		_ZN40_INTERNAL_3e57f0a2_4_k_cu_7485e0d4_152304cute7productE,(_ZN40_INTERNAL_3e57f0a2_4_k_cu_7485e0d4_152304cuda3std3__45__cpo3endE - _ZN40_INTERNAL_3e57f0a2_4_k_cu_7485e0d4_152304cute7productE)
_ZN40_INTERNAL_3e57f0a2_4_k_cu_7485e0d4_152304cute7productE:
	.zero		1
	.type		_ZN40_INTERNAL_3e57f0a2_4_k_cu_7485e0d4_152304cuda3std3__45__cpo3endE,@object
	.size		_ZN40_INTERNAL_3e57f0a2_4_k_cu_7485e0d4_152304cuda3std3__45__cpo3endE,(_ZN40_INTERNAL_3e57f0a2_4_k_cu_7485e0d4_152304cuda3std3__419piecewise_constructE - _ZN40_INTERNAL_3e57f0a2_4_k_cu_7485e0d4_152304cuda3std3__45__cpo3endE)
_ZN40_INTERNAL_3e57f0a2_4_k_cu_7485e0d4_152304cuda3std3__45__cpo3endE:
	.zero		1
	.type		_ZN40_INTERNAL_3e57f0a2_4_k_cu_7485e0d4_152304cuda3std3__419piecewise_constructE,@object
	.size		_ZN40_INTERNAL_3e57f0a2_4_k_cu_7485e0d4_152304cuda3std3__419piecewise_constructE,(_ZN40_INTERNAL_3e57f0a2_4_k_cu_7485e0d4_152304cuda3std3__45__cpo4cendE - _ZN40_INTERNAL_3e57f0a2_4_k_cu_7485e0d4_152304cuda3std3__419piecewise_constructE)
_ZN40_INTERNAL_3e57f0a2_4_k_cu_7485e0d4_152304cuda3std3__419piecewise_constructE:
	.zero		1
	.type		_ZN40_INTERNAL_3e57f0a2_4_k_cu_7485e0d4_152304cuda3std3__45__cpo4cendE,@object
	.size		_ZN40_INTERNAL_3e57f0a2_4_k_cu_7485e0d4_152304cuda3std3__45__cpo4cendE,(_ZN40_INTERNAL_3e57f0a2_4_k_cu_7485e0d4_152304cuda3std6ranges3__45__cpo4swapE - _ZN40_INTERNAL_3e57f0a2_4_k_cu_7485e0d4_152304cuda3std3__45__cpo4cendE)
_ZN40_INTERNAL_3e57f0a2_4_k_cu_7485e0d4_152304cuda3std3__45__cpo4cendE:
	.zero		1
	.type		_ZN40_INTERNAL_3e57f0a2_4_k_cu_7485e0d4_152304cuda3std6ranges3__45__cpo4swapE,@object
	.size		_ZN40_INTERNAL_3e57f0a2_4_k_cu_7485e0d4_152304cuda3std6ranges3__45__cpo4swapE,(.L_7 - _ZN40_INTERNAL_3e57f0a2_4_k_cu_7485e0d4_152304cuda3std6ranges3__45__cpo4swapE)
_ZN40_INTERNAL_3e57f0a2_4_k_cu_7485e0d4_152304cuda3std6ranges3__45__cpo4swapE:
	.zero		1
.L_7:


//--------------------- .nv.constant0._ZN7cutlass13device_kernelINS_4gemm6kernel13GemmUniversalIN4cute5tupleIJiiiiEEENS1_10collective13CollectiveMmaINS1_37MainloopSm90TmaGmmaWarpSpecializedFP8ILi9ENS5_IJNS4_1CILi2EEENSA_ILi1EEESC_EEENS1_35KernelTmaWarpSpecializedCooperativeEEENS5_IJNSA_ILi256EEENSA_ILi112EEENSA_ILi64EEEEEENS_12float_e4m3_tENS5_IJlSC_lEEESK_SL_NS4_8TiledMMAINS4_8MMA_AtomIJNS4_4SM904GMMA30MMA_64x16x32_F32E4M3E4M3_SS_TNILNSP_7ScaleInE1ELSR_1EEEEEENS4_6LayoutISD_NS5_IJSC_NSA_ILi0EEESV_EEEEENS5_IJNS4_10UnderscoreESY_SY_EEEEENS4_13SM90_TMA_LOADENS4_14ComposedLayoutINS4_7SwizzleILi2ELi4ELi3EEENS4_18smem_ptr_flag_bitsILi8EEENSU_INS5_IJNSA_ILi8EEESI_EEENS5_IJSI_SC_EEEEEEEvNS4_8identityENS4_23SM90_TMA_LOAD_MULTICASTES1B_vS1C_EENS_8epilogue10collective6detail29Sm90TmaWarpSpecializedAdapterINS1G_15DefaultEpilogueISK_SL_SL_NS1F_6thread17LinearCombinationISK_Li1EffLNS1K_9ScaleType4KindE0ELNS_15FloatRoundStyleE2ESK_EENS1_15EpilogueDefaultEEEEEvvEEEEvNT_6ParamsE --------------------------
	.section	.nv.constant0._ZN7cutlass13device_kernelINS_4gemm6kernel13GemmUniversalIN4cute5tupleIJiiiiEEENS1_10collective13CollectiveMmaINS1_37MainloopSm90TmaGmmaWarpSpecializedFP8ILi9ENS5_IJNS4_1CILi2EEENSA_ILi1EEESC_EEENS1_35KernelTmaWarpSpecializedCooperativeEEENS5_IJNSA_ILi256EEENSA_ILi112EEENSA_ILi64EEEEEENS_12float_e4m3_tENS5_IJlSC_lEEESK_SL_NS4_8TiledMMAINS4_8MMA_AtomIJNS4_4SM904GMMA30MMA_64x16x32_F32E4M3E4M3_SS_TNILNSP_7ScaleInE1ELSR_1EEEEEENS4_6LayoutISD_NS5_IJSC_NSA_ILi0EEESV_EEEEENS5_IJNS4_10UnderscoreESY_SY_EEEEENS4_13SM90_TMA_LOADENS4_14ComposedLayoutINS4_7SwizzleILi2ELi4ELi3EEENS4_18smem_ptr_flag_bitsILi8EEENSU_INS5_IJNSA_ILi8EEESI_EEENS5_IJSI_SC_EEEEEEEvNS4_8identityENS4_23SM90_TMA_LOAD_MULTICASTES1B_vS1C_EENS_8epilogue10collective6detail29Sm90TmaWarpSpecializedAdapterINS1G_15DefaultEpilogueISK_SL_SL_NS1F_6thread17LinearCombinationISK_Li1EffLNS1K_9ScaleType4KindE0ELNS_15FloatRoundStyleE2ESK_EENS1_15EpilogueDefaultEEEEEvvEEEEvNT_6ParamsE,"a",@progbits
	.sectionflags	@""
	.align	4
.nv.constant0._ZN7cutlass13device_kernelINS_4gemm6kernel13GemmUniversalIN4cute5tupleIJiiiiEEENS1_10collective13CollectiveMmaINS1_37MainloopSm90TmaGmmaWarpSpecializedFP8ILi9ENS5_IJNS4_1CILi2EEENSA_ILi1EEESC_EEENS1_35KernelTmaWarpSpecializedCooperativeEEENS5_IJNSA_ILi256EEENSA_ILi112EEENSA_ILi64EEEEEENS_12float_e4m3_tENS5_IJlSC_lEEESK_SL_NS4_8TiledMMAINS4_8MMA_AtomIJNS4_4SM904GMMA30MMA_64x16x32_F32E4M3E4M3_SS_TNILNSP_7ScaleInE1ELSR_1EEEEEENS4_6LayoutISD_NS5_IJSC_NSA_ILi0EEESV_EEEEENS5_IJNS4_10UnderscoreESY_SY_EEEEENS4_13SM90_TMA_LOADENS4_14ComposedLayoutINS4_7SwizzleILi2ELi4ELi3EEENS4_18smem_ptr_flag_bitsILi8EEENSU_INS5_IJNSA_ILi8EEESI_EEENS5_IJSI_SC_EEEEEEEvNS4_8identityENS4_23SM90_TMA_LOAD_MULTICASTES1B_vS1C_EENS_8epilogue10collective6detail29Sm90TmaWarpSpecializedAdapterINS1G_15DefaultEpilogueISK_SL_SL_NS1F_6thread17LinearCombinationISK_Li1EffLNS1K_9ScaleType4KindE0ELNS_15FloatRoundStyleE2ESK_EENS1_15EpilogueDefaultEEEEEvvEEEEvNT_6ParamsE:
	.zero		1664


//--------------------- SYMBOLS --------------------------

	.type		.nv.reservedSmem.offset0,@object
	.size		.nv.reservedSmem.offset0,0x4
